	.target	sm_90a

	.elftype	@"ET_EXEC"


//--------------------- .note.nv.tkinfo           --------------------------
	.section	.note.nv.tkinfo,"",@"SHT_NOTE"
	.sectionflags	@"SHF_NOTE_NV_TKINFO"
	.tkinfo
        /*0018*/ 	.word	0x00000002
        /*0030*/ 	.string	""
        /*0030*/ 	.string	"ptxas"
        /*0030*/ 	.string	"Cuda compilation tools, release 13.0, V13.0.88"
        /*0030*/ 	.string	"Build cuda_13.0.r13.0/compiler.36424714_0"
        /*0030*/ 	.string	"-arch sm_90a -m 64 "



//--------------------- .note.nv.cuinfo           --------------------------
	.section	.note.nv.cuinfo,"",@"SHT_NOTE"
	.sectionflags	@"SHF_NOTE_NV_CUINFO"
        /*0018*/ 	.short	0x0002
        /*001a*/ 	.short	0x005a
        /*001c*/ 	.short	0x0082
	.zero		2


//--------------------- .nv.info                  --------------------------
	.section	.nv.info,"",@"SHT_CUDA_INFO"
	.align	4


	//----- nvinfo : EIATTR_REGCOUNT
	.align		4
        /*0000*/ 	.byte	0x04, 0x2f
        /*0002*/ 	.short	(.L_15 - .L_14)
	.align		4
.L_14:
        /*0004*/ 	.word	index@(_ZN7cutlass13device_kernelINS_4gemm6kernel13GemmUniversalIN4cute5tupleIJiiiiEEENS1_10collective13CollectiveMmaINS1_34MainloopSm90TmaGmmaWarpSpecializedILi4ENS5_IJNS4_1CILi1EEENSA_ILi2EEESB_EEENS1_35KernelTmaWarpSpecializedCooperativeEEENS5_IJNSA_ILi256EEENSA_ILi128EEENSA_ILi64EEEEEENS_10bfloat16_tENS5_IJlSB_lEEESK_SL_NS4_8TiledMMAINS4_8MMA_AtomIJNS4_4SM904GMMA28MMA_64x128x16_F32BF16BF16_SSILNSP_5MajorE0ELSR_0ELNSP_7ScaleInE1ELSS_1EEEEEENS4_6LayoutINS5_IJSC_SB_SB_EEENS5_IJSB_NSA_ILi0EEESX_EEEEENS5_IJNS4_10UnderscoreES10_S10_EEEEENS4_23SM90_TMA_LOAD_MULTICASTENS4_14ComposedLayoutINS4_7SwizzleILi3ELi4ELi3EEENS4_18smem_ptr_flag_bitsILi16EEENSV_INS5_IJNSA_ILi8EEESI_EEENS5_IJSI_SB_EEEEEEEvNS4_8identityENS4_13SM90_TMA_LOADES1D_vS1E_EENS_8epilogue10collective6detail29Sm90TmaWarpSpecializedAdapterINS1I_15DefaultEpilogueISK_SL_SL_NS1H_6thread17LinearCombinationISK_Li1EffLNS1M_9ScaleType4KindE0ELNS_15FloatRoundStyleE2ESK_EENS1_15EpilogueDefaultEEEEEvvEEEEvNT_6ParamsE)
        /*0008*/ 	.word	0x000000a8


	//----- nvinfo : EIATTR_FRAME_SIZE
	.align		4
.L_15:
        /*000c*/ 	.byte	0x04, 0x11
        /*000e*/ 	.short	(.L_17 - .L_16)
	.align		4
.L_16:
        /*0010*/ 	.word	index@(_ZN7cutlass13device_kernelINS_4gemm6kernel13GemmUniversalIN4cute5tupleIJiiiiEEENS1_10collective13CollectiveMmaINS1_34MainloopSm90TmaGmmaWarpSpecializedILi4ENS5_IJNS4_1CILi1EEENSA_ILi2EEESB_EEENS1_35KernelTmaWarpSpecializedCooperativeEEENS5_IJNSA_ILi256EEENSA_ILi128EEENSA_ILi64EEEEEENS_10bfloat16_tENS5_IJlSB_lEEESK_SL_NS4_8TiledMMAINS4_8MMA_AtomIJNS4_4SM904GMMA28MMA_64x128x16_F32BF16BF16_SSILNSP_5MajorE0ELSR_0ELNSP_7ScaleInE1ELSS_1EEEEEENS4_6LayoutINS5_IJSC_SB_SB_EEENS5_IJSB_NSA_ILi0EEESX_EEEEENS5_IJNS4_10UnderscoreES10_S10_EEEEENS4_23SM90_TMA_LOAD_MULTICASTENS4_14ComposedLayoutINS4_7SwizzleILi3ELi4ELi3EEENS4_18smem_ptr_flag_bitsILi16EEENSV_INS5_IJNSA_ILi8EEESI_EEENS5_IJSI_SB_EEEEEEEvNS4_8identityENS4_13SM90_TMA_LOADES1D_vS1E_EENS_8epilogue10collective6detail29Sm90TmaWarpSpecializedAdapterINS1I_15DefaultEpilogueISK_SL_SL_NS1H_6thread17LinearCombinationISK_Li1EffLNS1M_9ScaleType4KindE0ELNS_15FloatRoundStyleE2ESK_EENS1_15EpilogueDefaultEEEEEvvEEEEvNT_6ParamsE)
        /*0014*/ 	.word	0x00000000


	//----- nvinfo : EIATTR_MIN_STACK_SIZE
	.align		4
.L_17:
        /*0018*/ 	.byte	0x04, 0x12
        /*001a*/ 	.short	(.L_19 - .L_18)
	.align		4
.L_18:
        /*001c*/ 	.word	index@(_ZN7cutlass13device_kernelINS_4gemm6kernel13GemmUniversalIN4cute5tupleIJiiiiEEENS1_10collective13CollectiveMmaINS1_34MainloopSm90TmaGmmaWarpSpecializedILi4ENS5_IJNS4_1CILi1EEENSA_ILi2EEESB_EEENS1_35KernelTmaWarpSpecializedCooperativeEEENS5_IJNSA_ILi256EEENSA_ILi128EEENSA_ILi64EEEEEENS_10bfloat16_tENS5_IJlSB_lEEESK_SL_NS4_8TiledMMAINS4_8MMA_AtomIJNS4_4SM904GMMA28MMA_64x128x16_F32BF16BF16_SSILNSP_5MajorE0ELSR_0ELNSP_7ScaleInE1ELSS_1EEEEEENS4_6LayoutINS5_IJSC_SB_SB_EEENS5_IJSB_NSA_ILi0EEESX_EEEEENS5_IJNS4_10UnderscoreES10_S10_EEEEENS4_23SM90_TMA_LOAD_MULTICASTENS4_14ComposedLayoutINS4_7SwizzleILi3ELi4ELi3EEENS4_18smem_ptr_flag_bitsILi16EEENSV_INS5_IJNSA_ILi8EEESI_EEENS5_IJSI_SB_EEEEEEEvNS4_8identityENS4_13SM90_TMA_LOADES1D_vS1E_EENS_8epilogue10collective6detail29Sm90TmaWarpSpecializedAdapterINS1I_15DefaultEpilogueISK_SL_SL_NS1H_6thread17LinearCombinationISK_Li1EffLNS1M_9ScaleType4KindE0ELNS_15FloatRoundStyleE2ESK_EENS1_15EpilogueDefaultEEEEEvvEEEEvNT_6ParamsE)
        /*0020*/ 	.word	0x00000000
.L_19:


//--------------------- .nv.compat                --------------------------
	.section	.nv.compat,"",@"SHT_CUDA_COMPAT_INFO"
	.align	4
        /*0000*/ 	.byte	0x02, 0x09, 0x01, 0x00, 0x02, 0x02, 0x04, 0x00, 0x02, 0x05, 0x05, 0x00, 0x03, 0x07, 0x01, 0x01
        /*0010*/ 	.byte	0x02, 0x03, 0x01, 0x00, 0x02, 0x06, 0x01, 0x00, 0x04, 0x0b, 0x08, 0x00, 0x00, 0x00, 0x00, 0x00
        /*0020*/ 	.byte	0x00, 0x00, 0x00, 0x00


//--------------------- .nv.info._ZN7cutlass13device_kernelINS_4gemm6kernel13GemmUniversalIN4cute5tupleIJiiiiEEENS1_10collective13CollectiveMmaINS1_34MainloopSm90TmaGmmaWarpSpecializedILi4ENS5_IJNS4_1CILi1EEENSA_ILi2EEESB_EEENS1_35KernelTmaWarpSpecializedCooperativeEEENS5_IJNSA_ILi256EEENSA_ILi128EEENSA_ILi64EEEEEENS_10bfloat16_tENS5_IJlSB_lEEESK_SL_NS4_8TiledMMAINS4_8MMA_AtomIJNS4_4SM904GMMA28MMA_64x128x16_F32BF16BF16_SSILNSP_5MajorE0ELSR_0ELNSP_7ScaleInE1ELSS_1EEEEEENS4_6LayoutINS5_IJSC_SB_SB_EEENS5_IJSB_NSA_ILi0EEESX_EEEEENS5_IJNS4_10UnderscoreES10_S10_EEEEENS4_23SM90_TMA_LOAD_MULTICASTENS4_14ComposedLayoutINS4_7SwizzleILi3ELi4ELi3EEENS4_18smem_ptr_flag_bitsILi16EEENSV_INS5_IJNSA_ILi8EEESI_EEENS5_IJSI_SB_EEEEEEEvNS4_8identityENS4_13SM90_TMA_LOADES1D_vS1E_EENS_8epilogue10collective6detail29Sm90TmaWarpSpecializedAdapterINS1I_15DefaultEpilogueISK_SL_SL_NS1H_6thread17LinearCombinationISK_Li1EffLNS1M_9ScaleType4KindE0ELNS_15FloatRoundStyleE2ESK_EENS1_15EpilogueDefaultEEEEEvvEEEEvNT_6ParamsE --------------------------
	.section	.nv.info._ZN7cutlass13device_kernelINS_4gemm6kernel13GemmUniversalIN4cute5tupleIJiiiiEEENS1_10collective13CollectiveMmaINS1_34MainloopSm90TmaGmmaWarpSpecializedILi4ENS5_IJNS4_1CILi1EEENSA_ILi2EEESB_EEENS1_35KernelTmaWarpSpecializedCooperativeEEENS5_IJNSA_ILi256EEENSA_ILi128EEENSA_ILi64EEEEEENS_10bfloat16_tENS5_IJlSB_lEEESK_SL_NS4_8TiledMMAINS4_8MMA_AtomIJNS4_4SM904GMMA28MMA_64x128x16_F32BF16BF16_SSILNSP_5MajorE0ELSR_0ELNSP_7ScaleInE1ELSS_1EEEEEENS4_6LayoutINS5_IJSC_SB_SB_EEENS5_IJSB_NSA_ILi0EEESX_EEEEENS5_IJNS4_10UnderscoreES10_S10_EEEEENS4_23SM90_TMA_LOAD_MULTICASTENS4_14ComposedLayoutINS4_7SwizzleILi3ELi4ELi3EEENS4_18smem_ptr_flag_bitsILi16EEENSV_INS5_IJNSA_ILi8EEESI_EEENS5_IJSI_SB_EEEEEEEvNS4_8identityENS4_13SM90_TMA_LOADES1D_vS1E_EENS_8epilogue10collective6detail29Sm90TmaWarpSpecializedAdapterINS1I_15DefaultEpilogueISK_SL_SL_NS1H_6thread17LinearCombinationISK_Li1EffLNS1M_9ScaleType4KindE0ELNS_15FloatRoundStyleE2ESK_EENS1_15EpilogueDefaultEEEEEvvEEEEvNT_6ParamsE,"",@"SHT_CUDA_INFO"
	.sectionflags	@""
	.align	4


	//----- nvinfo : EIATTR_CUDA_API_VERSION
	.align		4
        /*0000*/ 	.byte	0x04, 0x37
        /*0002*/ 	.short	(.L_21 - .L_20)
.L_20:
        /*0004*/ 	.word	0x00000082


	//----- nvinfo : EIATTR_KPARAM_INFO
	.align		4
.L_21:
        /*0008*/ 	.byte	0x04, 0x17
        /*000a*/ 	.short	(.L_23 - .L_22)
.L_22:
        /*000c*/ 	.word	0x00000000
        /*0010*/ 	.short	0x0000
        /*0012*/ 	.short	0x0070
        /*0014*/ 	.byte	0x00, 0xf0, 0x01, 0x10


	//----- nvinfo : EIATTR_SPARSE_MMA_MASK
	.align		4
.L_23:
        /*0018*/ 	.byte	0x03, 0x50
        /*001a*/ 	.short	0x0000


	//----- nvinfo : EIATTR_MAXREG_COUNT
	.align		4
        /*001c*/ 	.byte	0x03, 0x1b
        /*001e*/ 	.short	0x00a8


	//----- nvinfo : EIATTR_NUM_BARRIERS
	.align		4
        /*0020*/ 	.byte	0x02, 0x4c
        /*0022*/ 	.byte	0x01
	.zero		1


	//----- nvinfo : EIATTR_EXTERNS
	.align		4
        /*0024*/ 	.byte	0x04, 0x0f
        /*0026*/ 	.short	(.L_25 - .L_24)


	//   ....[0]....
	.align		4
.L_24:
        /*0028*/ 	.word	index@(__assertfail)


	//----- nvinfo : EIATTR_MERCURY_ISA_VERSION
	.align		4
.L_25:
        /*002c*/ 	.byte	0x03, 0x5f
        /*002e*/ 	.short	0x0101


	//----- nvinfo : EIATTR_INT_WARP_WIDE_INSTR_OFFSETS
	.align		4
        /*0030*/ 	.byte	0x04, 0x31
        /*0032*/ 	.short	(.L_27 - .L_26)


	//   ....[0]....
.L_26:
        /*0034*/ 	.word	0x00000420


	//   ....[1]....
        /*0038*/ 	.word	0x00000440


	//   ....[2]....
        /*003c*/ 	.word	0x00000610


	//   ....[3]....
        /*0040*/ 	.word	0x00001ee0


	//----- nvinfo : EIATTR_COOP_GROUP_MASK_REGIDS
	.align		4
.L_27:
        /*0044*/ 	.byte	0x04, 0x29
        /*0046*/ 	.short	(.L_29 - .L_28)


	//   ....[0]....
.L_28:
        /*0048*/ 	.word	0xffffffff


	//   ....[1]....
        /*004c*/ 	.word	0xffffffff


	//   ....[2]....
        /*0050*/ 	.word	0xffffffff


	//   ....[3]....
        /*0054*/ 	.word	0xffffffff


	//   ....[4]....
        /*0058*/ 	.word	0xffffffff


	//   ....[5]....
        /*005c*/ 	.word	0xffffffff


	//----- nvinfo : EIATTR_COOP_GROUP_INSTR_OFFSETS
	.align		4
.L_29:
        /*0060*/ 	.byte	0x04, 0x28
        /*0062*/ 	.short	(.L_31 - .L_30)


	//   ....[0]....
.L_30:
        /*0064*/ 	.word	0x00000060


	//   ....[1]....
        /*0068*/ 	.word	0x00000070


	//   ....[2]....
        /*006c*/ 	.word	0x00000130


	//   ....[3]....
        /*0070*/ 	.word	0x000002d0


	//   ....[4]....
        /*0074*/ 	.word	0x00000780


	//   ....[5]....
        /*0078*/ 	.word	0x000011d0


	//----- nvinfo : EIATTR_REG_RECONFIG
	.align		4
.L_31:
        /*007c*/ 	.byte	0x01, 0x54
	.zero		2


	//----- nvinfo : EIATTR_SYSCALL_OFFSETS
	.align		4
        /*0080*/ 	.byte	0x04, 0x46
        /*0082*/ 	.short	(.L_33 - .L_32)


	//   ....[0]....
.L_32:
        /*0084*/ 	.word	0x00001390


	//----- nvinfo : EIATTR_MBARRIER_INSTR_OFFSETS
	.align		4
.L_33:
        /*0088*/ 	.byte	0x04, 0x39
        /*008a*/ 	.short	(.L_35 - .L_34)


	//   ....[0]....
.L_34:
        /*008c*/ 	.word	0x00000230
        /*0090*/ 	.word	0x000000ff
        /*0094*/ 	.word	0x00000000
        /*0098*/ 	.short	0x0100
        /*009a*/ 	.byte	0x08
	.zero		1


	//   ....[1]....
        /*009c*/ 	.word	0x00000240
        /*00a0*/ 	.word	0x000000ff
        /*00a4*/ 	.word	0x00000020
        /*00a8*/ 	.short	0x0100
        /*00aa*/ 	.byte	0x08
	.zero		1


	//   ....[2]....
        /*00ac*/ 	.word	0x00000250
        /*00b0*/ 	.word	0x000000ff
        /*00b4*/ 	.word	0x00000008
        /*00b8*/ 	.short	0x0100
        /*00ba*/ 	.byte	0x08
	.zero		1


	//   ....[3]....
        /*00bc*/ 	.word	0x00000260
        /*00c0*/ 	.word	0x000000ff
        /*00c4*/ 	.word	0x00000028
        /*00c8*/ 	.short	0x0100
        /*00ca*/ 	.byte	0x08
	.zero		1


	//   ....[4]....
        /*00cc*/ 	.word	0x00000270
        /*00d0*/ 	.word	0x000000ff
        /*00d4*/ 	.word	0x00000010
        /*00d8*/ 	.short	0x0100
        /*00da*/ 	.byte	0x08
	.zero		1


	//   ....[5]....
        /*00dc*/ 	.word	0x00000280
        /*00e0*/ 	.word	0x000000ff
        /*00e4*/ 	.word	0x00000030
        /*00e8*/ 	.short	0x0100
        /*00ea*/ 	.byte	0x08
	.zero		1


	//   ....[6]....
        /*00ec*/ 	.word	0x00000290
        /*00f0*/ 	.word	0x000000ff
        /*00f4*/ 	.word	0x00000018
        /*00f8*/ 	.short	0x0100
        /*00fa*/ 	.byte	0x08
	.zero		1


	//   ....[7]....
        /*00fc*/ 	.word	0x000002a0
        /*0100*/ 	.word	0x000000ff
        /*0104*/ 	.word	0x00000038
        /*0108*/ 	.short	0x0100
        /*010a*/ 	.byte	0x08
	.zero		1


	//   ....[8]....
        /*010c*/ 	.word	0x00000690
        /*0110*/ 	.word	0x000000ff
        /*0114*/ 	.word	0x00000050
        /*0118*/ 	.short	0x0100
        /*011a*/ 	.byte	0x06
	.zero		1


	//   ....[9]....
        /*011c*/ 	.word	0x00000720
        /*0120*/ 	.word	0x000000ff
        /*0124*/ 	.word	0x00000058
        /*0128*/ 	.short	0x0100
        /*012a*/ 	.byte	0x06
	.zero		1


	//   ....[10]....
        /*012c*/ 	.word	0x00001450
        /*0130*/ 	.word	0x00000003
        /*0134*/ 	.word	0x00000000
        /*0138*/ 	.short	0x010a
        /*013a*/ 	.byte	0x3f
	.zero		1


	//   ....[11]....
        /*013c*/ 	.word	0x00001490
        /*0140*/ 	.word	0x00000003
        /*0144*/ 	.word	0x00000000
        /*0148*/ 	.short	0x010a
        /*014a*/ 	.byte	0x3f
	.zero		1


	//   ....[12]....
        /*014c*/ 	.word	0x000019a0
        /*0150*/ 	.word	0x00000005
        /*0154*/ 	.word	0x00000000
        /*0158*/ 	.short	0x010a
        /*015a*/ 	.byte	0x3f
	.zero		1


	//   ....[13]....
        /*015c*/ 	.word	0x000019e0
        /*0160*/ 	.word	0x00000005
        /*0164*/ 	.word	0x00000000
        /*0168*/ 	.short	0x010a
        /*016a*/ 	.byte	0x3f
	.zero		1


	//   ....[14]....
        /*016c*/ 	.word	0x00001d80
        /*0170*/ 	.word	0x00000005
        /*0174*/ 	.word	0x00000000
        /*0178*/ 	.short	0x0101
        /*017a*/ 	.byte	0x3f
	.zero		1


	//   ....[15]....
        /*017c*/ 	.word	0x00001f60
        /*0180*/ 	.word	0x00000003
        /*0184*/ 	.word	0x00000000
        /*0188*/ 	.short	0x0101
        /*018a*/ 	.byte	0x3f
	.zero		1


	//   ....[16]....
        /*018c*/ 	.word	0x0000b7b0
        /*0190*/ 	.word	0x00000016
        /*0194*/ 	.word	0x00000020
        /*0198*/ 	.short	0x010a
        /*019a*/ 	.byte	0x3f
	.zero		1


	//   ....[17]....
        /*019c*/ 	.word	0x0000bb60
        /*01a0*/ 	.word	0x00000005
        /*01a4*/ 	.word	0x00000058
        /*01a8*/ 	.short	0x0101
        /*01aa*/ 	.byte	0x3f
	.zero		1


	//   ....[18]....
        /*01ac*/ 	.word	0x0000c270
        /*01b0*/ 	.word	0x00000007
        /*01b4*/ 	.word	0x00000000
        /*01b8*/ 	.short	0x010a
        /*01ba*/ 	.byte	0x3f
	.zero		1


	//   ....[19]....
        /*01bc*/ 	.word	0x0000c2f0
        /*01c0*/ 	.word	0x00000008
        /*01c4*/ 	.word	0x00000000
        /*01c8*/ 	.short	0x010a
        /*01ca*/ 	.byte	0x3f
	.zero		1


	//   ....[20]....
        /*01cc*/ 	.word	0x0000c380
        /*01d0*/ 	.word	0x0000000b
        /*01d4*/ 	.word	0x00000000
        /*01d8*/ 	.short	0x010a
        /*01da*/ 	.byte	0x3f
	.zero		1


	//   ....[21]....
        /*01dc*/ 	.word	0x0000c410
        /*01e0*/ 	.word	0x00000003
        /*01e4*/ 	.word	0x00000000
        /*01e8*/ 	.short	0x010a
        /*01ea*/ 	.byte	0x3f
	.zero		1


	//   ....[22]....
        /*01ec*/ 	.word	0x0000c470
        /*01f0*/ 	.word	0x00000003
        /*01f4*/ 	.word	0x00000000
        /*01f8*/ 	.short	0x010a
        /*01fa*/ 	.byte	0x3f
	.zero		1


	//   ....[23]....
        /*01fc*/ 	.word	0x0000c4c0
        /*0200*/ 	.word	0x00000005
        /*0204*/ 	.word	0x00000000
        /*0208*/ 	.short	0x010a
        /*020a*/ 	.byte	0x3f
	.zero		1


	//   ....[24]....
        /*020c*/ 	.word	0x0000c590
        /*0210*/ 	.word	0x00000016
        /*0214*/ 	.word	0x00000020
        /*0218*/ 	.short	0x010a
        /*021a*/ 	.byte	0x3f
	.zero		1


	//   ....[25]....
        /*021c*/ 	.word	0x0000c660
        /*0220*/ 	.word	0x00000007
        /*0224*/ 	.word	0x00000000
        /*0228*/ 	.short	0x010a
        /*022a*/ 	.byte	0x3f
	.zero		1


	//   ....[26]....
        /*022c*/ 	.word	0x0000c6b0
        /*0230*/ 	.word	0x00000008
        /*0234*/ 	.word	0x00000000
        /*0238*/ 	.short	0x010a
        /*023a*/ 	.byte	0x3f
	.zero		1


	//   ....[27]....
        /*023c*/ 	.word	0x0000c700
        /*0240*/ 	.word	0x0000000b
        /*0244*/ 	.word	0x00000000
        /*0248*/ 	.short	0x010a
        /*024a*/ 	.byte	0x3f
	.zero		1


	//----- nvinfo : EIATTR_NUM_MBARRIERS
	.align		4
.L_35:
        /*024c*/ 	.byte	0x03, 0x38
        /*024e*/ 	.short	0x000a


	//----- nvinfo : EIATTR_EXIT_INSTR_OFFSETS
	.align		4
        /*0250*/ 	.byte	0x04, 0x1c
        /*0252*/ 	.short	(.L_37 - .L_36)


	//   ....[0]....
.L_36:
        /*0254*/ 	.word	0x000008e0


	//   ....[1]....
        /*0258*/ 	.word	0x00001100


	//   ....[2]....
        /*025c*/ 	.word	0x0000aed0


	//   ....[3]....
        /*0260*/ 	.word	0x0000b430


	//   ....[4]....
        /*0264*/ 	.word	0x0000c460


	//----- nvinfo : EIATTR_MAX_THREADS
	.align		4
.L_37:
        /*0268*/ 	.byte	0x04, 0x05
        /*026a*/ 	.short	(.L_39 - .L_38)
.L_38:
        /*026c*/ 	.word	0x00000180
        /*0270*/ 	.word	0x00000001
        /*0274*/ 	.word	0x00000001


	//----- nvinfo : EIATTR_CRS_STACK_SIZE
	.align		4
.L_39:
        /*0278*/ 	.byte	0x04, 0x1e
        /*027a*/ 	.short	(.L_41 - .L_40)
.L_40:
        /*027c*/ 	.word	0x00000000


	//----- nvinfo : EIATTR_CBANK_PARAM_SIZE
	.align		4
.L_41:
        /*0280*/ 	.byte	0x03, 0x19
        /*0282*/ 	.short	0x0470


	//----- nvinfo : EIATTR_PARAM_CBANK
	.align		4
        /*0284*/ 	.byte	0x04, 0x0a
        /*0286*/ 	.short	(.L_43 - .L_42)
	.align		4
.L_42:
        /*0288*/ 	.word	index@(.nv.constant0._ZN7cutlass13device_kernelINS_4gemm6kernel13GemmUniversalIN4cute5tupleIJiiiiEEENS1_10collective13CollectiveMmaINS1_34MainloopSm90TmaGmmaWarpSpecializedILi4ENS5_IJNS4_1CILi1EEENSA_ILi2EEESB_EEENS1_35KernelTmaWarpSpecializedCooperativeEEENS5_IJNSA_ILi256EEENSA_ILi128EEENSA_ILi64EEEEEENS_10bfloat16_tENS5_IJlSB_lEEESK_SL_NS4_8TiledMMAINS4_8MMA_AtomIJNS4_4SM904GMMA28MMA_64x128x16_F32BF16BF16_SSILNSP_5MajorE0ELSR_0ELNSP_7ScaleInE1ELSS_1EEEEEENS4_6LayoutINS5_IJSC_SB_SB_EEENS5_IJSB_NSA_ILi0EEESX_EEEEENS5_IJNS4_10UnderscoreES10_S10_EEEEENS4_23SM90_TMA_LOAD_MULTICASTENS4_14ComposedLayoutINS4_7SwizzleILi3ELi4ELi3EEENS4_18smem_ptr_flag_bitsILi16EEENSV_INS5_IJNSA_ILi8EEESI_EEENS5_IJSI_SB_EEEEEEEvNS4_8identityENS4_13SM90_TMA_LOADES1D_vS1E_EENS_8epilogue10collective6detail29Sm90TmaWarpSpecializedAdapterINS1I_15DefaultEpilogueISK_SL_SL_NS1H_6thread17LinearCombinationISK_Li1EffLNS1M_9ScaleType4KindE0ELNS_15FloatRoundStyleE2ESK_EENS1_15EpilogueDefaultEEEEEvvEEEEvNT_6ParamsE)
        /*028c*/ 	.short	0x0210
        /*028e*/ 	.short	0x0470


	//----- nvinfo : EIATTR_SW_WAR
	.align		4
.L_43:
        /*0290*/ 	.byte	0x04, 0x36
        /*0292*/ 	.short	(.L_45 - .L_44)
.L_44:
        /*0294*/ 	.word	0x00000008
.L_45:


//--------------------- .nv.callgraph             --------------------------
	.section	.nv.callgraph,"",@"SHT_CUDA_CALLGRAPH"
	.align	4
	.sectionentsize	8
	.align		4
        /*0000*/ 	.word	0x00000000
	.align		4
        /*0004*/ 	.word	0xffffffff
	.align		4
        /*0008*/ 	.word	index@(_ZN7cutlass13device_kernelINS_4gemm6kernel13GemmUniversalIN4cute5tupleIJiiiiEEENS1_10collective13CollectiveMmaINS1_34MainloopSm90TmaGmmaWarpSpecializedILi4ENS5_IJNS4_1CILi1EEENSA_ILi2EEESB_EEENS1_35KernelTmaWarpSpecializedCooperativeEEENS5_IJNSA_ILi256EEENSA_ILi128EEENSA_ILi64EEEEEENS_10bfloat16_tENS5_IJlSB_lEEESK_SL_NS4_8TiledMMAINS4_8MMA_AtomIJNS4_4SM904GMMA28MMA_64x128x16_F32BF16BF16_SSILNSP_5MajorE0ELSR_0ELNSP_7ScaleInE1ELSS_1EEEEEENS4_6LayoutINS5_IJSC_SB_SB_EEENS5_IJSB_NSA_ILi0EEESX_EEEEENS5_IJNS4_10UnderscoreES10_S10_EEEEENS4_23SM90_TMA_LOAD_MULTICASTENS4_14ComposedLayoutINS4_7SwizzleILi3ELi4ELi3EEENS4_18smem_ptr_flag_bitsILi16EEENSV_INS5_IJNSA_ILi8EEESI_EEENS5_IJSI_SB_EEEEEEEvNS4_8identityENS4_13SM90_TMA_LOADES1D_vS1E_EENS_8epilogue10collective6detail29Sm90TmaWarpSpecializedAdapterINS1I_15DefaultEpilogueISK_SL_SL_NS1H_6thread17LinearCombinationISK_Li1EffLNS1M_9ScaleType4KindE0ELNS_15FloatRoundStyleE2ESK_EENS1_15EpilogueDefaultEEEEEvvEEEEvNT_6ParamsE)
	.align		4
        /*000c*/ 	.word	index@(__assertfail)
	.align		4
        /*0010*/ 	.word	0x00000000
	.align		4
        /*0014*/ 	.word	0xfffffffe
	.align		4
        /*0018*/ 	.word	0x00000000
	.align		4
        /*001c*/ 	.word	0xfffffffd
	.align		4
        /*0020*/ 	.word	0x00000000
	.align		4
        /*0024*/ 	.word	0xfffffffc


//--------------------- .nv.constant4             --------------------------
	.section	.nv.constant4,"a",@progbits
	.align	8
	.align		8
.nv.constant4:
        /*0000*/ 	.dword	__assertfail
	.align		8
        /*0008*/ 	.dword	__unnamed_1
	.align		8
        /*0010*/ 	.dword	_ZN39_INTERNAL_5569cd21_4_k_cu_c3d0fb32_29244cuda3std3__45__cpo5beginE
	.align		8
        /*0018*/ 	.dword	_ZN39_INTERNAL_5569cd21_4_k_cu_c3d0fb32_29244cuda3std3__45__cpo3endE
	.align		8
        /*0020*/ 	.dword	_ZN39_INTERNAL_5569cd21_4_k_cu_c3d0fb32_29244cuda3std3__45__cpo6cbeginE
	.align		8
        /*0028*/ 	.dword	_ZN39_INTERNAL_5569cd21_4_k_cu_c3d0fb32_29244cuda3std3__45__cpo4cendE
	.align		8
        /*0030*/ 	.dword	_ZN39_INTERNAL_5569cd21_4_k_cu_c3d0fb32_29244cuda3std3__441_GLOBAL__N__5569cd21_4_k_cu_c3d0fb32_29246ignoreE
	.align		8
        /*0038*/ 	.dword	_ZN39_INTERNAL_5569cd21_4_k_cu_c3d0fb32_29244cuda3std3__419piecewise_constructE
	.align		8
        /*0040*/ 	.dword	_ZN39_INTERNAL_5569cd21_4_k_cu_c3d0fb32_29244cuda3std3__48in_placeE
	.align		8
        /*0048*/ 	.dword	_ZN39_INTERNAL_5569cd21_4_k_cu_c3d0fb32_29244cuda3std6ranges3__45__cpo4swapE
	.align		8
        /*0050*/ 	.dword	_ZN39_INTERNAL_5569cd21_4_k_cu_c3d0fb32_29244cuda3std6ranges3__45__cpo9iter_moveE
	.align		8
        /*0058*/ 	.dword	_ZN39_INTERNAL_5569cd21_4_k_cu_c3d0fb32_29244cute7productE
	.align		8
        /*0060*/ 	.dword	_ZN39_INTERNAL_5569cd21_4_k_cu_c3d0fb32_29244cute1_E
	.align		8
        /*0068*/ 	.dword	$str$22
	.align		8
        /*0070*/ 	.dword	$str$23


//--------------------- .text._ZN7cutlass13device_kernelINS_4gemm6kernel13GemmUniversalIN4cute5tupleIJiiiiEEENS1_10collective13CollectiveMmaINS1_34MainloopSm90TmaGmmaWarpSpecializedILi4ENS5_IJNS4_1CILi1EEENSA_ILi2EEESB_EEENS1_35KernelTmaWarpSpecializedCooperativeEEENS5_IJNSA_ILi256EEENSA_ILi128EEENSA_ILi64EEEEEENS_10bfloat16_tENS5_IJlSB_lEEESK_SL_NS4_8TiledMMAINS4_8MMA_AtomIJNS4_4SM904GMMA28MMA_64x128x16_F32BF16BF16_SSILNSP_5MajorE0ELSR_0ELNSP_7ScaleInE1ELSS_1EEEEEENS4_6LayoutINS5_IJSC_SB_SB_EEENS5_IJSB_NSA_ILi0EEESX_EEEEENS5_IJNS4_10UnderscoreES10_S10_EEEEENS4_23SM90_TMA_LOAD_MULTICASTENS4_14ComposedLayoutINS4_7SwizzleILi3ELi4ELi3EEENS4_18smem_ptr_flag_bitsILi16EEENSV_INS5_IJNSA_ILi8EEESI_EEENS5_IJSI_SB_EEEEEEEvNS4_8identityENS4_13SM90_TMA_LOADES1D_vS1E_EENS_8epilogue10collective6detail29Sm90TmaWarpSpecializedAdapterINS1I_15DefaultEpilogueISK_SL_SL_NS1H_6thread17LinearCombinationISK_Li1EffLNS1M_9ScaleType4KindE0ELNS_15FloatRoundStyleE2ESK_EENS1_15EpilogueDefaultEEEEEvvEEEEvNT_6ParamsE --------------------------
	.section	.text._ZN7cutlass13device_kernelINS_4gemm6kernel13GemmUniversalIN4cute5tupleIJiiiiEEENS1_10collective13CollectiveMmaINS1_34MainloopSm90TmaGmmaWarpSpecializedILi4ENS5_IJNS4_1CILi1EEENSA_ILi2EEESB_EEENS1_35KernelTmaWarpSpecializedCooperativeEEENS5_IJNSA_ILi256EEENSA_ILi128EEENSA_ILi64EEEEEENS_10bfloat16_tENS5_IJlSB_lEEESK_SL_NS4_8TiledMMAINS4_8MMA_AtomIJNS4_4SM904GMMA28MMA_64x128x16_F32BF16BF16_SSILNSP_5MajorE0ELSR_0ELNSP_7ScaleInE1ELSS_1EEEEEENS4_6LayoutINS5_IJSC_SB_SB_EEENS5_IJSB_NSA_ILi0EEESX_EEEEENS5_IJNS4_10UnderscoreES10_S10_EEEEENS4_23SM90_TMA_LOAD_MULTICASTENS4_14ComposedLayoutINS4_7SwizzleILi3ELi4ELi3EEENS4_18smem_ptr_flag_bitsILi16EEENSV_INS5_IJNSA_ILi8EEESI_EEENS5_IJSI_SB_EEEEEEEvNS4_8identityENS4_13SM90_TMA_LOADES1D_vS1E_EENS_8epilogue10collective6detail29Sm90TmaWarpSpecializedAdapterINS1I_15DefaultEpilogueISK_SL_SL_NS1H_6thread17LinearCombinationISK_Li1EffLNS1M_9ScaleType4KindE0ELNS_15FloatRoundStyleE2ESK_EENS1_15EpilogueDefaultEEEEEvvEEEEvNT_6ParamsE,"ax",@progbits
	.align	128
.text._ZN7cutlass13device_kernelINS_4gemm6kernel13GemmUniversalIN4cute5tupleIJiiiiEEENS1_10collective13CollectiveMmaINS1_34MainloopSm90TmaGmmaWarpSpecializedILi4ENS5_IJNS4_1CILi1EEENSA_ILi2EEESB_EEENS1_35KernelTmaWarpSpecializedCooperativeEEENS5_IJNSA_ILi256EEENSA_ILi128EEENSA_ILi64EEEEEENS_10bfloat16_tENS5_IJlSB_lEEESK_SL_NS4_8TiledMMAINS4_8MMA_AtomIJNS4_4SM904GMMA28MMA_64x128x16_F32BF16BF16_SSILNSP_5MajorE0ELSR_0ELNSP_7ScaleInE1ELSS_1EEEEEENS4_6LayoutINS5_IJSC_SB_SB_EEENS5_IJSB_NSA_ILi0EEESX_EEEEENS5_IJNS4_10UnderscoreES10_S10_EEEEENS4_23SM90_TMA_LOAD_MULTICASTENS4_14ComposedLayoutINS4_7SwizzleILi3ELi4ELi3EEENS4_18smem_ptr_flag_bitsILi16EEENSV_INS5_IJNSA_ILi8EEESI_EEENS5_IJSI_SB_EEEEEEEvNS4_8identityENS4_13SM90_TMA_LOADES1D_vS1E_EENS_8epilogue10collective6detail29Sm90TmaWarpSpecializedAdapterINS1I_15DefaultEpilogueISK_SL_SL_NS1H_6thread17LinearCombinationISK_Li1EffLNS1M_9ScaleType4KindE0ELNS_15FloatRoundStyleE2ESK_EENS1_15EpilogueDefaultEEEEEvvEEEEvNT_6ParamsE:
        .type           _ZN7cutlass13device_kernelINS_4gemm6kernel13GemmUniversalIN4cute5tupleIJiiiiEEENS1_10collective13CollectiveMmaINS1_34MainloopSm90TmaGmmaWarpSpecializedILi4ENS5_IJNS4_1CILi1EEENSA_ILi2EEESB_EEENS1_35KernelTmaWarpSpecializedCooperativeEEENS5_IJNSA_ILi256EEENSA_ILi128EEENSA_ILi64EEEEEENS_10bfloat16_tENS5_IJlSB_lEEESK_SL_NS4_8TiledMMAINS4_8MMA_AtomIJNS4_4SM904GMMA28MMA_64x128x16_F32BF16BF16_SSILNSP_5MajorE0ELSR_0ELNSP_7ScaleInE1ELSS_1EEEEEENS4_6LayoutINS5_IJSC_SB_SB_EEENS5_IJSB_NSA_ILi0EEESX_EEEEENS5_IJNS4_10UnderscoreES10_S10_EEEEENS4_23SM90_TMA_LOAD_MULTICASTENS4_14ComposedLayoutINS4_7SwizzleILi3ELi4ELi3EEENS4_18smem_ptr_flag_bitsILi16EEENSV_INS5_IJNSA_ILi8EEESI_EEENS5_IJSI_SB_EEEEEEEvNS4_8identityENS4_13SM90_TMA_LOADES1D_vS1E_EENS_8epilogue10collective6detail29Sm90TmaWarpSpecializedAdapterINS1I_15DefaultEpilogueISK_SL_SL_NS1H_6thread17LinearCombinationISK_Li1EffLNS1M_9ScaleType4KindE0ELNS_15FloatRoundStyleE2ESK_EENS1_15EpilogueDefaultEEEEEvvEEEEvNT_6ParamsE,@function
        .size           _ZN7cutlass13device_kernelINS_4gemm6kernel13GemmUniversalIN4cute5tupleIJiiiiEEENS1_10collective13CollectiveMmaINS1_34MainloopSm90TmaGmmaWarpSpecializedILi4ENS5_IJNS4_1CILi1EEENSA_ILi2EEESB_EEENS1_35KernelTmaWarpSpecializedCooperativeEEENS5_IJNSA_ILi256EEENSA_ILi128EEENSA_ILi64EEEEEENS_10bfloat16_tENS5_IJlSB_lEEESK_SL_NS4_8TiledMMAINS4_8MMA_AtomIJNS4_4SM904GMMA28MMA_64x128x16_F32BF16BF16_SSILNSP_5MajorE0ELSR_0ELNSP_7ScaleInE1ELSS_1EEEEEENS4_6LayoutINS5_IJSC_SB_SB_EEENS5_IJSB_NSA_ILi0EEESX_EEEEENS5_IJNS4_10UnderscoreES10_S10_EEEEENS4_23SM90_TMA_LOAD_MULTICASTENS4_14ComposedLayoutINS4_7SwizzleILi3ELi4ELi3EEENS4_18smem_ptr_flag_bitsILi16EEENSV_INS5_IJNSA_ILi8EEESI_EEENS5_IJSI_SB_EEEEEEEvNS4_8identityENS4_13SM90_TMA_LOADES1D_vS1E_EENS_8epilogue10collective6detail29Sm90TmaWarpSpecializedAdapterINS1I_15DefaultEpilogueISK_SL_SL_NS1H_6thread17LinearCombinationISK_Li1EffLNS1M_9ScaleType4KindE0ELNS_15FloatRoundStyleE2ESK_EENS1_15EpilogueDefaultEEEEEvvEEEEvNT_6ParamsE,(.L_x_323 - _ZN7cutlass13device_kernelINS_4gemm6kernel13GemmUniversalIN4cute5tupleIJiiiiEEENS1_10collective13CollectiveMmaINS1_34MainloopSm90TmaGmmaWarpSpecializedILi4ENS5_IJNS4_1CILi1EEENSA_ILi2EEESB_EEENS1_35KernelTmaWarpSpecializedCooperativeEEENS5_IJNSA_ILi256EEENSA_ILi128EEENSA_ILi64EEEEEENS_10bfloat16_tENS5_IJlSB_lEEESK_SL_NS4_8TiledMMAINS4_8MMA_AtomIJNS4_4SM904GMMA28MMA_64x128x16_F32BF16BF16_SSILNSP_5MajorE0ELSR_0ELNSP_7ScaleInE1ELSS_1EEEEEENS4_6LayoutINS5_IJSC_SB_SB_EEENS5_IJSB_NSA_ILi0EEESX_EEEEENS5_IJNS4_10UnderscoreES10_S10_EEEEENS4_23SM90_TMA_LOAD_MULTICASTENS4_14ComposedLayoutINS4_7SwizzleILi3ELi4ELi3EEENS4_18smem_ptr_flag_bitsILi16EEENSV_INS5_IJNSA_ILi8EEESI_EEENS5_IJSI_SB_EEEEEEEvNS4_8identityENS4_13SM90_TMA_LOADES1D_vS1E_EENS_8epilogue10collective6detail29Sm90TmaWarpSpecializedAdapterINS1I_15DefaultEpilogueISK_SL_SL_NS1H_6thread17LinearCombinationISK_Li1EffLNS1M_9ScaleType4KindE0ELNS_15FloatRoundStyleE2ESK_EENS1_15EpilogueDefaultEEEEEvvEEEEvNT_6ParamsE)
        .other          _ZN7cutlass13device_kernelINS_4gemm6kernel13GemmUniversalIN4cute5tupleIJiiiiEEENS1_10collective13CollectiveMmaINS1_34MainloopSm90TmaGmmaWarpSpecializedILi4ENS5_IJNS4_1CILi1EEENSA_ILi2EEESB_EEENS1_35KernelTmaWarpSpecializedCooperativeEEENS5_IJNSA_ILi256EEENSA_ILi128EEENSA_ILi64EEEEEENS_10bfloat16_tENS5_IJlSB_lEEESK_SL_NS4_8TiledMMAINS4_8MMA_AtomIJNS4_4SM904GMMA28MMA_64x128x16_F32BF16BF16_SSILNSP_5MajorE0ELSR_0ELNSP_7ScaleInE1ELSS_1EEEEEENS4_6LayoutINS5_IJSC_SB_SB_EEENS5_IJSB_NSA_ILi0EEESX_EEEEENS5_IJNS4_10UnderscoreES10_S10_EEEEENS4_23SM90_TMA_LOAD_MULTICASTENS4_14ComposedLayoutINS4_7SwizzleILi3ELi4ELi3EEENS4_18smem_ptr_flag_bitsILi16EEENSV_INS5_IJNSA_ILi8EEESI_EEENS5_IJSI_SB_EEEEEEEvNS4_8identityENS4_13SM90_TMA_LOADES1D_vS1E_EENS_8epilogue10collective6detail29Sm90TmaWarpSpecializedAdapterINS1I_15DefaultEpilogueISK_SL_SL_NS1H_6thread17LinearCombinationISK_Li1EffLNS1M_9ScaleType4KindE0ELNS_15FloatRoundStyleE2ESK_EENS1_15EpilogueDefaultEEEEEvvEEEEvNT_6ParamsE,@"STO_CUDA_ENTRY STV_DEFAULT"
_ZN7cutlass13device_kernelINS_4gemm6kernel13GemmUniversalIN4cute5tupleIJiiiiEEENS1_10collective13CollectiveMmaINS1_34MainloopSm90TmaGmmaWarpSpecializedILi4ENS5_IJNS4_1CILi1EEENSA_ILi2EEESB_EEENS1_35KernelTmaWarpSpecializedCooperativeEEENS5_IJNSA_ILi256EEENSA_ILi128EEENSA_ILi64EEEEEENS_10bfloat16_tENS5_IJlSB_lEEESK_SL_NS4_8TiledMMAINS4_8MMA_AtomIJNS4_4SM904GMMA28MMA_64x128x16_F32BF16BF16_SSILNSP_5MajorE0ELSR_0ELNSP_7ScaleInE1ELSS_1EEEEEENS4_6LayoutINS5_IJSC_SB_SB_EEENS5_IJSB_NSA_ILi0EEESX_EEEEENS5_IJNS4_10UnderscoreES10_S10_EEEEENS4_23SM90_TMA_LOAD_MULTICASTENS4_14ComposedLayoutINS4_7SwizzleILi3ELi4ELi3EEENS4_18smem_ptr_flag_bitsILi16EEENSV_INS5_IJNSA_ILi8EEESI_EEENS5_IJSI_SB_EEEEEEEvNS4_8identityENS4_13SM90_TMA_LOADES1D_vS1E_EENS_8epilogue10collective6detail29Sm90TmaWarpSpecializedAdapterINS1I_15DefaultEpilogueISK_SL_SL_NS1H_6thread17LinearCombinationISK_Li1EffLNS1M_9ScaleType4KindE0ELNS_15FloatRoundStyleE2ESK_EENS1_15EpilogueDefaultEEEEEvvEEEEvNT_6ParamsE:
[----:B------:R-:W0:Y:S01]  /*0000*/  LDC R1, c[0x0][0x28] ;  /* 0x00000a00ff017b82 */ /* 0x000e220000000800 */
[----:B------:R-:W1:Y:S01]  /*0010*/  S2R R18, SR_TID.X ;  /* 0x0000000000127919 */ /* 0x000e620000002100 */
[----:B------:R-:W-:Y:S01]  /*0020*/  ELECT P0, URZ, PT ;  /* 0x00000000003f782f */ /* 0x000fe20003800000 */
[----:B------:R-:W-:Y:S01]  /*0030*/  BSSY B0, `(.L_x_0) ;  /* 0x000000f000007945 */ /* 0x000fe20003800000 */
[--C-:B-1----:R-:W-:Y:S02]  /*0040*/  SHF.R.U32.HI R0, RZ, 0x5, R18.reuse ;  /* 0x00000005ff007819 */ /* 0x102fe40000011612 */
[----:B------:R-:W-:-:S03]  /*0050*/  SHF.R.U32.HI R3, RZ, 0x7, R18 ;  /* 0x00000007ff037819 */ /* 0x000fc60000011612 */
[----:B------:R-:W1:Y:S04]  /*0060*/  SHFL.IDX PT, R2, R0, RZ, 0x1f ;  /* 0x00001fff00027589 */ /* 0x000e6800000e0000 */
[----:B------:R2:W3:Y:S01]  /*0070*/  SHFL.IDX PT, R5, R3, RZ, 0x1f ;  /* 0x00001fff03057589 */ /* 0x0004e200000e0000 */
[----:B-1----:R-:W-:-:S13]  /*0080*/  ISETP.NE.OR P0, PT, R2, RZ, !P0 ;  /* 0x000000ff0200720c */ /* 0x002fda0004705670 */
[----:B0-23--:R-:W-:Y:S05]  /*0090*/  @P0 BRA `(.L_x_1) ;  /* 0x0000000000200947 */ /* 0x00dfea0003800000 */
[----:B------:R-:W-:Y:S02]  /*00a0*/  ULDC.64 UR4, c[0x0][0x198] ;  /* 0x0000660000047ab9 */ /* 0x000fe40000000a00 */
[----:B------:R-:W-:Y:S02]  /*00b0*/  UIADD3 UR6, UP0, UR4, 0xf0, URZ ;  /* 0x000000f004067890 */ /* 0x000fe4000ff1e03f */
[----:B------:R-:W-:Y:S02]  /*00c0*/  UIADD3 UR4, UP1, UR4, 0x1f0, URZ ;  /* 0x000001f004047890 */ /* 0x000fe4000ff3e03f */
[----:B------:R-:W-:Y:S02]  /*00d0*/  UIADD3.X UR7, URZ, UR5, URZ, UP0, !UPT ;  /* 0x000000053f077290 */ /* 0x000fe400087fe43f */
[----:B------:R-:W-:-:S07]  /*00e0*/  UIADD3.X UR5, URZ, UR5, URZ, UP1, !UPT ;  /* 0x000000053f057290 */ /* 0x000fce0008ffe43f */
[----:B------:R0:W-:Y:S02]  /*00f0*/  UTMACCTL.PF [UR6] ;  /* 0x00000000060079b9 */ /* 0x0001e40008040000 */
[----:B------:R0:W-:Y:S02]  /*0100*/  UTMACCTL.PF [UR4] ;  /* 0x00000000040079b9 */ /* 0x0001e40008040000 */
[----:B0-----:R-:W-:Y:S01]  /*0110*/  NOP ;  /* 0x0000000000007918 */ /* 0x001fe20000000000 */
.L_x_1:
[----:B------:R-:W-:Y:S05]  /*0120*/  BSYNC B0 ;  /* 0x0000000000007941 */ /* 0x000fea0003800000 */
.L_x_0:
[----:B------:R-:W0:Y:S02]  /*0130*/  SHFL.IDX PT, R3, R0, RZ, 0x1f ;  /* 0x00001fff00037589 */ /* 0x000e2400000e0000 */
[----:B0-----:R-:W-:-:S13]  /*0140*/  ISETP.NE.AND P0, PT, R3, RZ, PT ;  /* 0x000000ff0300720c */ /* 0x001fda0003f05270 */
[----:B------:R-:W-:Y:S05]  /*0150*/  @P0 BRA `(.L_x_2) ;  /* 0x0000000000580947 */ /* 0x000fea0003800000 */
[----:B------:R-:W0:Y:S01]  /*0160*/  S2UR UR8, SR_CgaCtaId ;  /* 0x00000000000879c3 */ /* 0x000e220000008800 */
[----:B------:R-:W-:Y:S01]  /*0170*/  UMOV UR4, 0x400 ;  /* 0x0000040000047882 */ /* 0x000fe20000000000 */
[----:B------:R-:W-:Y:S01]  /*0180*/  UMOV UR5, 0x1 ;  /* 0x0000000100057882 */ /* 0x000fe20000000000 */
[----:B------:R-:W-:Y:S01]  /*0190*/  UMOV UR6, 0x4 ;  /* 0x0000000400067882 */ /* 0x000fe20000000000 */
[----:B------:R-:W-:Y:S01]  /*01a0*/  ELECT P0, URZ, PT ;  /* 0x00000000003f782f */ /* 0x000fe20003800000 */
[----:B------:R-:W-:-:S04]  /*01b0*/  UIADD3 UR6, -UR6, 0x100000, URZ ;  /* 0x0010000006067890 */ /* 0x000fc8000fffe13f */
[----:B------:R-:W-:Y:S02]  /*01c0*/  USHF.L.U32 UR7, UR6, 0xb, URZ ;  /* 0x0000000b06077899 */ /* 0x000fe4000800063f */
[----:B------:R-:W-:Y:S02]  /*01d0*/  USHF.L.U32 UR6, UR6, 0x1, URZ ;  /* 0x0000000106067899 */ /* 0x000fe4000800063f */
[----:B0-----:R-:W-:Y:S02]  /*01e0*/  ULEA UR8, UR8, UR4, 0x18 ;  /* 0x0000000408087291 */ /* 0x001fe4000f8ec03f */
[----:B------:R-:W-:-:S04]  /*01f0*/  UIADD3 UR4, -UR5, 0x100000, URZ ;  /* 0x0010000005047890 */ /* 0x000fc8000fffe13f */
[----:B------:R-:W-:Y:S02]  /*0200*/  USHF.L.U32 UR5, UR4, 0xb, URZ ;  /* 0x0000000b04057899 */ /* 0x000fe4000800063f */
[----:B------:R-:W-:Y:S01]  /*0210*/  USHF.L.U32 UR4, UR4, 0x1, URZ ;  /* 0x0000000104047899 */ /* 0x000fe2000800063f */
[----:B------:R-:W0:Y:S11]  /*0220*/  FENCE.VIEW.ASYNC.S ;  /* 0x00000000000073c6 */ /* 0x000e360000000000 */
[----:B0-----:R0:W1:Y:S01]  /*0230*/  SYNCS.EXCH.64 URZ, [UR8], UR4 ;  /* 0x00000004083f75b2 */ /* 0x0010620008000100 */
[----:B------:R0:W2:Y:S01]  /*0240*/  SYNCS.EXCH.64 URZ, [UR8+0x20], UR6 ;  /* 0x00002006083f75b2 */ /* 0x0000a20008000100 */
[----:B------:R0:W3:Y:S01]  /*0250*/  SYNCS.EXCH.64 URZ, [UR8+0x8], UR4 ;  /* 0x00000804083f75b2 */ /* 0x0000e20008000100 */
[----:B------:R0:W4:Y:S01]  /*0260*/  SYNCS.EXCH.64 URZ, [UR8+0x28], UR6 ;  /* 0x00002806083f75b2 */ /* 0x0001220008000100 */
[----:B------:R0:W0:Y:S01]  /*0270*/  SYNCS.EXCH.64 URZ, [UR8+0x10], UR4 ;  /* 0x00001004083f75b2 */ /* 0x0000220008000100 */
[----:B------:R0:W0:Y:S01]  /*0280*/  SYNCS.EXCH.64 URZ, [UR8+0x30], UR6 ;  /* 0x00003006083f75b2 */ /* 0x0000220008000100 */
[----:B------:R0:W0:Y:S01]  /*0290*/  SYNCS.EXCH.64 URZ, [UR8+0x18], UR4 ;  /* 0x00001804083f75b2 */ /* 0x0000220008000100 */
[----:B------:R0:W0:Y:S01]  /*02a0*/  SYNCS.EXCH.64 URZ, [UR8+0x38], UR6 ;  /* 0x00003806083f75b2 */ /* 0x0000220008000100 */
[----:B------:R-:W-:Y:S01]  /*02b0*/  NOP ;  /* 0x0000000000007918 */ /* 0x000fe20000000000 */
.L_x_2:
[----:B------:R-:W-:Y:S01]  /*02c0*/  SHF.R.S32.HI R7, RZ, 0x1f, R18 ;  /* 0x0000001fff077819 */ /* 0x000fe20000011412 */
[----:B------:R-:W5:Y:S01]  /*02d0*/  SHFL.IDX PT, R0, R0, RZ, 0x1f ;  /* 0x00001fff00007589 */ /* 0x000f6200000e0000 */
[----:B0-----:R-:W0:Y:S01]  /*02e0*/  S2UR UR8, SR_CTAID.X ;  /* 0x00000000000879c3 */ /* 0x001e220000002500 */
[----:B------:R-:W-:Y:S02]  /*02f0*/  ELECT P0, URZ, PT ;  /* 0x00000000003f782f */ /* 0x000fe40003800000 */
[----:B------:R-:W-:Y:S01]  /*0300*/  LEA.HI R7, R7, R18, RZ, 0x7 ;  /* 0x0000001207077211 */ /* 0x000fe200078f38ff */
[----:B------:R-:W1:Y:S01]  /*0310*/  S2R R4, SR_CTAID.Y ;  /* 0x0000000000047919 */ /* 0x000e620000002600 */
[----:B------:R-:W-:Y:S01]  /*0320*/  ULDC UR4, c[0x0][0x154] ;  /* 0x0000550000047ab9 */ /* 0x000fe20000000800 */
[----:B------:R-:W-:Y:S01]  /*0330*/  NOP ;  /* 0x0000000000007918 */ /* 0x000fe20000000000 */
[----:B------:R-:W-:Y:S01]  /*0340*/  LOP3.LUT R7, R7, 0xffffff80, RZ, 0xc0, !PT ;  /* 0xffffff8007077812 */ /* 0x000fe200078ec0ff */
[----:B------:R-:W-:Y:S01]  /*0350*/  NOP ;  /* 0x0000000000007918 */ /* 0x000fe20000000000 */
[----:B------:R-:W2:Y:S03]  /*0360*/  LDC R12, c[0x0][0x140] ;  /* 0x00005000ff0c7b82 */ /* 0x000ea60000000800 */
[----:B------:R-:W-:-:S05]  /*0370*/  IMAD.IADD R7, R18, 0x1, -R7 ;  /* 0x0000000112077824 */ /* 0x000fca00078e0a07 */
[----:B------:R-:W-:Y:S02]  /*0380*/  SHF.R.S32.HI R6, RZ, 0x1f, R7 ;  /* 0x0000001fff067819 */ /* 0x000fe40000011407 */
[----:B------:R-:W-:Y:S02]  /*0390*/  LOP3.LUT P2, RZ, R7, 0x7, RZ, 0xc0, !PT ;  /* 0x0000000707ff7812 */ /* 0x000fe4000784c0ff */
[----:B------:R-:W-:Y:S02]  /*03a0*/  LEA.HI R6, R6, R7, RZ, 0x3 ;  /* 0x0000000706067211 */ /* 0x000fe400078f18ff */
[----:B-----5:R-:W-:Y:S02]  /*03b0*/  ISETP.NE.OR P0, PT, R0, RZ, !P0 ;  /* 0x000000ff0000720c */ /* 0x020fe40004705670 */
[--C-:B------:R-:W-:Y:S02]  /*03c0*/  SHF.R.S32.HI R0, RZ, 0x3, R6.reuse ;  /* 0x00000003ff007819 */ /* 0x100fe40000011406 */
[----:B------:R-:W-:-:S02]  /*03d0*/  SHF.R.S32.HI R9, RZ, 0x1f, R6 ;  /* 0x0000001fff097819 */ /* 0x000fc40000011406 */
[----:B------:R-:W-:Y:S02]  /*03e0*/  SHF.R.S32.HI R6, RZ, 0x1f, R3 ;  /* 0x0000001fff067819 */ /* 0x000fe40000011403 */
[----:B------:R-:W-:Y:S02]  /*03f0*/  LEA.HI R9, R9, R0, RZ, 0x2 ;  /* 0x0000000009097211 */ /* 0x000fe400078f10ff */
[----:B------:R-:W-:Y:S02]  /*0400*/  LEA.HI R6, R6, R3, RZ, 0x2 ;  /* 0x0000000306067211 */ /* 0x000fe400078f10ff */
[----:B-1----:R-:W-:Y:S01]  /*0410*/  I2FP.F32.U32 R8, R4 ;  /* 0x0000000400087245 */ /* 0x002fe20000201000 */
[----:B------:R-:W-:Y:S01]  /*0420*/  VOTEU.ALL UP0, P0 ;  /* 0x00000000003f7886 */ /* 0x000fe20000000000 */
[----:B------:R-:W-:Y:S01]  /*0430*/  LOP3.LUT R6, R6, 0x3ffffffc, RZ, 0xc0, !PT ;  /* 0x3ffffffc06067812 */ /* 0x000fe200078ec0ff */
[----:B------:R-:W-:Y:S01]  /*0440*/  VOTEU.ALL UP1, P0 ;  /* 0x00000000003f7886 */ /* 0x000fe20000020000 */
[----:B------:R-:W-:Y:S01]  /*0450*/  LOP3.LUT R9, R9, 0xfffffffc, RZ, 0xc0, !PT ;  /* 0xfffffffc09097812 */ /* 0x000fe200078ec0ff */
[----:B------:R-:W-:Y:S01]  /*0460*/  FMUL R10, R8, UR4 ;  /* 0x00000004080a7c20 */ /* 0x000fe20008400000 */
[----:B------:R-:W1:Y:S01]  /*0470*/  @!UP0 S2UR UR7, SR_CgaCtaId ;  /* 0x00000000000789c3 */ /* 0x000e620000008800 */
[----:B------:R-:W-:Y:S01]  /*0480*/  IMAD.IADD R11, R3, 0x1, -R6 ;  /* 0x00000001030b7824 */ /* 0x000fe200078e0a06 */
[----:B0-----:R-:W-:Y:S01]  /*0490*/  I2FP.F32.U32 R6, UR8 ;  /* 0x0000000800067c45 */ /* 0x001fe20008201000 */
[----:B------:R-:W-:Y:S01]  /*04a0*/  IMAD.IADD R0, R0, 0x1, -R9 ;  /* 0x0000000100007824 */ /* 0x000fe200078e0a09 */
[----:B------:R-:W-:Y:S01]  /*04b0*/  ULDC UR4, c[0x0][0x150] ;  /* 0x0000540000047ab9 */ /* 0x000fe20000000800 */
[----:B------:R-:W0:Y:S01]  /*04c0*/  F2I.U32.TRUNC.NTZ R10, R10 ;  /* 0x0000000a000a7305 */ /* 0x000e22000020f000 */
[----:B------:R-:W-:Y:S01]  /*04d0*/  SHF.R.S32.HI R3, RZ, 0x1f, R2 ;  /* 0x0000001fff037819 */ /* 0x000fe20000011402 */
[----:B------:R-:W-:Y:S01]  /*04e0*/  FMUL R6, R6, UR4 ;  /* 0x0000000406067c20 */ /* 0x000fe20008400000 */
[----:B------:R-:W5:Y:S01]  /*04f0*/  LDC R9, c[0x0][0x148] ;  /* 0x00005200ff097b82 */ /* 0x000f620000000800 */
[----:B------:R-:W-:Y:S01]  /*0500*/  IMAD R11, R11, 0x4, R0 ;  /* 0x000000040b0b7824 */ /* 0x000fe200078e0200 */
[----:B------:R-:W-:Y:S01]  /*0510*/  LEA.HI R3, R3, R2, RZ, 0x2 ;  /* 0x0000000203037211 */ /* 0x000fe200078f10ff */
[----:B------:R-:W-:Y:S01]  /*0520*/  UMOV UR4, 0x20 ;  /* 0x0000002000047882 */ /* 0x000fe20000000000 */
[----:B------:R-:W-:Y:S01]  /*0530*/  @!UP0 UMOV UR6, 0x400 ;  /* 0x0000040000068882 */ /* 0x000fe20000000000 */
[----:B------:R-:W3:Y:S01]  /*0540*/  F2I.U32.TRUNC.NTZ R6, R6 ;  /* 0x0000000600067305 */ /* 0x000ee2000020f000 */
[----:B------:R-:W-:Y:S01]  /*0550*/  LOP3.LUT R3, R3, 0xfffffffc, RZ, 0xc0, !PT ;  /* 0xfffffffc03037812 */ /* 0x000fe200078ec0ff */
[----:B------:R-:W-:Y:S01]  /*0560*/  IMAD.SHL.U32 R22, R11, 0x4, RZ ;  /* 0x000000040b167824 */ /* 0x000fe200078e00ff */
[----:B------:R-:W4:Y:S01]  /*0570*/  LDC R8, c[0x0][0x144] ;  /* 0x00005100ff087b82 */ /* 0x000f220000000800 */
[----:B------:R-:W-:-:S04]  /*0580*/  @!UP0 UIADD3 UR4, -UR4, 0x100000, URZ ;  /* 0x0010000004048890 */ /* 0x000fc8000fffe13f */
[----:B------:R-:W-:Y:S02]  /*0590*/  @!UP0 USHF.L.U32 UR5, UR4, 0xb, URZ ;  /* 0x0000000b04058899 */ /* 0x000fe4000800063f */
[----:B------:R-:W-:Y:S01]  /*05a0*/  @!UP0 USHF.L.U32 UR4, UR4, 0x1, URZ ;  /* 0x0000000104048899 */ /* 0x000fe2000800063f */
[----:B--2---:R-:W-:Y:S01]  /*05b0*/  ISETP.EQ.U32.AND P3, PT, R12, 0x1, PT ;  /* 0x000000010c00780c */ /* 0x004fe20003f62070 */
[----:B------:R-:W-:Y:S01]  /*05c0*/  IMAD.IADD R0, R2, 0x1, -R3 ;  /* 0x0000000102007824 */ /* 0x000fe200078e0a03 */
[----:B------:R-:W-:Y:S01]  /*05d0*/  LOP3.LUT R22, R11, 0xc, R22, 0x78, !PT ;  /* 0x0000000c0b167812 */ /* 0x000fe200078e7816 */
[----:B0-----:R-:W-:Y:S01]  /*05e0*/  IMAD.MOV R14, RZ, RZ, -R10 ;  /* 0x000000ffff0e7224 */ /* 0x001fe200078e0a0a */
[----:B-1----:R-:W-:Y:S02]  /*05f0*/  @!UP0 ULEA UR6, UR7, UR6, 0x18 ;  /* 0x0000000607068291 */ /* 0x002fe4000f8ec03f */
[----:B------:R-:W-:Y:S01]  /*0600*/  ISETP.NE.AND P1, PT, R0, 0x3, PT ;  /* 0x000000030000780c */ /* 0x000fe20003f25270 */
[----:B------:R-:W-:Y:S01]  /*0610*/  VOTEU.ALL UP0, P0 ;  /* 0x00000000003f7886 */ /* 0x000fe20000000000 */
[----:B------:R-:W-:Y:S01]  /*0620*/  ISETP.LT.U32.AND P0, PT, R22, 0x2, !P2 ;  /* 0x000000021600780c */ /* 0x000fe20005701070 */
[----:B---3--:R-:W-:Y:S01]  /*0630*/  IMAD.MOV R3, RZ, RZ, -R6 ;  /* 0x000000ffff037224 */ /* 0x008fe200078e0a06 */
[----:B------:R-:W-:-:S02]  /*0640*/  ISETP.EQ.OR P1, PT, R0, RZ, !P1 ;  /* 0x000000ff0000720c */ /* 0x000fc40004f22670 */
[----:B------:R-:W-:Y:S01]  /*0650*/  ISETP.NE.AND P2, PT, R5, RZ, PT ;  /* 0x000000ff0500720c */ /* 0x000fe20003f45270 */
[----:B-----5:R-:W-:Y:S01]  /*0660*/  IMAD R7, R9, R14, R4 ;  /* 0x0000000e09077224 */ /* 0x020fe200078e0204 */
[----:B------:R-:W-:Y:S01]  /*0670*/  ISETP.EQ.AND P1, PT, R5, RZ, P1 ;  /* 0x000000ff0500720c */ /* 0x000fe20000f22270 */
[----:B------:R-:W0:Y:S02]  /*0680*/  FENCE.VIEW.ASYNC.S ;  /* 0x00000000000073c6 */ /* 0x000e240000000000 */
[----:B0-----:R0:W1:Y:S01]  /*0690*/  @!UP0 SYNCS.EXCH.64 URZ, [UR6+0x50], UR4 ;  /* 0x00005004063f85b2 */ /* 0x0010620008000100 */
[----:B------:R-:W-:Y:S02]  /*06a0*/  ISETP.NE.AND P4, PT, R7, R22, PT ;  /* 0x000000160700720c */ /* 0x000fe40003f85270 */
[----:B------:R-:W-:Y:S01]  /*06b0*/  SEL R19, RZ, 0x1, !P1 ;  /* 0x00000001ff137807 */ /* 0x000fe20004800000 */
[----:B----4-:R-:W-:Y:S02]  /*06c0*/  IMAD R3, R8, R3, UR8 ;  /* 0x0000000808037e24 */ /* 0x010fe4000f8e0203 */
[----:B------:R-:W-:-:S03]  /*06d0*/  VIADD R8, R5, 0xffffffff ;  /* 0xffffffff05087836 */ /* 0x000fc60000000000 */
[----:B------:R-:W-:Y:S02]  /*06e0*/  ISETP.EQ.OR P4, PT, R3, RZ, !P4 ;  /* 0x000000ff0300720c */ /* 0x000fe40006782670 */
[----:B------:R-:W-:Y:S02]  /*06f0*/  ISETP.GE.U32.AND P5, PT, R8, 0x2, PT ;  /* 0x000000020800780c */ /* 0x000fe40003fa6070 */
[----:B------:R-:W-:Y:S02]  /*0700*/  PLOP3.LUT P0, PT, P0, P4, PT, 0x80, 0x0 ;  /* 0x000000000000781c */ /* 0x000fe40000709070 */
[----:B------:R-:W-:Y:S01]  /*0710*/  SEL R19, R19, 0x2, P5 ;  /* 0x0000000213137807 */ /* 0x000fe20002800000 */
[----:B------:R0:W2:Y:S01]  /*0720*/  @!UP1 SYNCS.EXCH.64 URZ, [UR6+0x58], UR4 ;  /* 0x00005804063f95b2 */ /* 0x0000a20008000100 */
[----:B------:R-:W-:Y:S01]  /*0730*/  P2R R156, PR, RZ, 0x1 ;  /* 0x00000001ff9c7803 */ /* 0x000fe20000000000 */
[----:B------:R-:W-:Y:S01]  /*0740*/  NOP ;  /* 0x0000000000007918 */ /* 0x000fe20000000000 */
[----:B------:R-:W-:Y:S07]  /*0750*/  @!P3 BRA `(.L_x_3) ;  /* 0x000000000008b947 */ /* 0x000fee0003800000 */
[----:B-12---:R-:W-:Y:S01]  /*0760*/  UCGABAR_ARV ;  /* 0x00000000000079c7 */ /* 0x006fe20008000000 */
[----:B------:R-:W-:Y:S05]  /*0770*/  BRA `(.L_x_4) ;  /* 0x0000000000047947 */ /* 0x000fea0003800000 */
.L_x_3:
[----:B-12---:R-:W-:Y:S01]  /*0780*/  NOP ;  /* 0x0000000000007918 */ /* 0x006fe20000000000 */
.L_x_4:
[----:B------:R-:W1:Y:S01]  /*0790*/  LDC R2, c[0x0][0x65c] ;  /* 0x00019700ff027b82 */ /* 0x000e620000000800 */
[----:B------:R-:W-:Y:S01]  /*07a0*/  MOV R7, RZ ;  /* 0x000000ff00077202 */ /* 0x000fe20000000f00 */
[----:B------:R-:W-:Y:S01]  /*07b0*/  IMAD.U32 R6, RZ, RZ, UR8 ;  /* 0x00000008ff067e24 */ /* 0x000fe2000f8e00ff */
[----:B-1----:R-:W-:-:S04]  /*07c0*/  ISETP.NE.AND P1, PT, R2, 0x1, PT ;  /* 0x000000010200780c */ /* 0x002fc80003f25270 */
[----:B------:R-:W-:-:S09]  /*07d0*/  P2R R5, PR, RZ, 0x2 ;  /* 0x00000002ff057803 */ /* 0x000fd20000000000 */
[----:B------:R-:W1:Y:S01]  /*07e0*/  @P1 LDC R17, c[0x0][0x10] ;  /* 0x00000400ff111b82 */ /* 0x000e620000000800 */
[----:B------:R-:W-:Y:S02]  /*07f0*/  @P1 IMAD.MOV.U32 R5, RZ, RZ, RZ ;  /* 0x000000ffff051224 */ /* 0x000fe400078e00ff */
[----:B------:R-:W-:-:S05]  /*0800*/  @P1 IMAD.MOV.U32 R13, RZ, RZ, RZ ;  /* 0x000000ffff0d1224 */ /* 0x000fca00078e00ff */
[----:B------:R-:W2:Y:S01]  /*0810*/  @!P1 LDC R11, c[0x0][0xc] ;  /* 0x00000300ff0b9b82 */ /* 0x000ea20000000800 */
[----:B-1----:R-:W-:-:S04]  /*0820*/  @P1 IMAD.WIDE.U32 R16, R17, UR8, R4 ;  /* 0x0000000811101c25 */ /* 0x002fc8000f8e0004 */
[----:B------:R-:W-:Y:S02]  /*0830*/  @P1 IMAD.IADD R17, R17, 0x1, R13 ;  /* 0x0000000111111824 */ /* 0x000fe400078e020d */
[----:B--2---:R-:W-:-:S04]  /*0840*/  @!P1 IMAD.WIDE.U32 R6, R4, R11, R6 ;  /* 0x0000000b04069225 */ /* 0x004fc800078e0006 */
[----:B------:R-:W-:Y:S02]  /*0850*/  @!P1 IMAD.MOV.U32 R16, RZ, RZ, R6 ;  /* 0x000000ffff109224 */ /* 0x000fe400078e0006 */
[----:B------:R-:W-:Y:S01]  /*0860*/  @!P1 IMAD.MOV.U32 R17, RZ, RZ, R7 ;  /* 0x000000ffff119224 */ /* 0x000fe200078e0007 */
[----:B------:R-:W-:Y:S06]  /*0870*/  @!P3 BRA `(.L_x_5) ;  /* 0x00000000000cb947 */ /* 0x000fec0003800000 */
[----:B------:R-:W-:Y:S01]  /*0880*/  UCGABAR_WAIT ;  /* 0x0000000000007dc7 */ /* 0x000fe20008000000 */
[----:B------:R-:W-:Y:S01]  /*0890*/  CCTL.IVALL ;  /* 0x00000000ff00798f */ /* 0x000fe20002000000 */
[----:B------:R-:W-:Y:S05]  /*08a0*/  BRA `(.L_x_6) ;  /* 0x0000000000047947 */ /* 0x000fea0003800000 */
.L_x_5:
[----:B------:R-:W-:Y:S06]  /*08b0*/  BAR.SYNC.DEFER_BLOCKING 0x0 ;  /* 0x0000000000007b1d */ /* 0x000fec0000010000 */
.L_x_6:
[----:B------:R-:W-:Y:S05]  /*08c0*/  @!P2 BRA `(.L_x_7) ;  /* 0x000000a40084a947 */ /* 0x000fea0003800000 */
[----:B------:R-:W-:-:S13]  /*08d0*/  ISETP.GT.U32.AND P0, PT, R8, 0x1, PT ;  /* 0x000000010800780c */ /* 0x000fda0003f04070 */
[----:B0-----:R-:W-:Y:S05]  /*08e0*/  @P0 EXIT ;  /* 0x000000000000094d */ /* 0x001fea0003800000 */
[----:B------:R-:W-:Y:S01]  /*08f0*/  ULDC.64 UR4, c[0x0][0x650] ;  /* 0x0001940000047ab9 */ /* 0x000fe20000000a00 */
[----:B------:R-:W-:Y:S01]  /*0900*/  PRMT R0, RZ, 0x7610, R0 ;  /* 0x00007610ff007816 */ /* 0x000fe20000000000 */
[----:B------:R-:W-:Y:S01]  /*0910*/  IMAD.MOV.U32 R152, RZ, RZ, -0x1 ;  /* 0xffffffffff987424 */ /* 0x000fe200078e00ff */
[----:B------:R-:W-:Y:S01]  /*0920*/  ISETP.GE.U32.AND P0, PT, R16, UR4, PT ;  /* 0x0000000410007c0c */ /* 0x000fe2000bf06070 */
[----:B------:R-:W-:Y:S02]  /*0930*/  IMAD.MOV.U32 R153, RZ, RZ, -0x1 ;  /* 0xffffffffff997424 */ /* 0x000fe400078e00ff */
[----:B------:R-:W-:Y:S01]  /*0940*/  IMAD.MOV.U32 R23, RZ, RZ, -0x1 ;  /* 0xffffffffff177424 */ /* 0x000fe200078e00ff */
[----:B------:R-:W-:-:S13]  /*0950*/  ISETP.GE.U32.AND.EX P0, PT, R17, UR5, PT, P0 ;  /* 0x0000000511007c0c */ /* 0x000fda000bf06100 */
[----:B------:R-:W-:Y:S05]  /*0960*/  @P0 BRA `(.L_x_8) ;  /* 0x00000004002c0947 */ /* 0x000fea0003800000 */
[----:B------:R-:W0:Y:S01]  /*0970*/  LDC.64 R20, c[0x0][0x628] ;  /* 0x00018a00ff147b82 */ /* 0x000e220000000a00 */
[----:B------:R-:W-:Y:S02]  /*0980*/  IMAD.MOV.U32 R6, RZ, RZ, R16 ;  /* 0x000000ffff067224 */ /* 0x000fe400078e0010 */
[----:B------:R-:W-:-:S05]  /*0990*/  IMAD.MOV.U32 R7, RZ, RZ, R17 ;  /* 0x000000ffff077224 */ /* 0x000fca00078e0011 */
[----:B------:R-:W1:Y:S08]  /*09a0*/  LDC R0, c[0x0][0x630] ;  /* 0x00018c00ff007b82 */ /* 0x000e700000000800 */
[----:B------:R-:W2:Y:S01]  /*09b0*/  LDC.64 R24, c[0x0][0x620] ;  /* 0x00018800ff187b82 */ /* 0x000ea20000000a00 */
[----:B0-----:R-:W-:-:S04]  /*09c0*/  ISETP.NE.U32.AND P0, PT, R20, RZ, PT ;  /* 0x000000ff1400720c */ /* 0x001fc80003f05070 */
[----:B------:R-:W-:-:S13]  /*09d0*/  ISETP.NE.AND.EX P0, PT, R21, RZ, PT, P0 ;  /* 0x000000ff1500720c */ /* 0x000fda0003f05300 */
[----:B-12---:R-:W-:Y:S05]  /*09e0*/  @!P0 BRA `(.L_x_9) ;  /* 0x0000000000288947 */ /* 0x006fea0003800000 */
[----:B------:R-:W0:Y:S02]  /*09f0*/  LDC R13, c[0x0][0x634] ;  /* 0x00018d00ff0d7b82 */ /* 0x000e240000000800 */
[----:B0-----:R-:W-:-:S05]  /*0a00*/  IADD3 R13, P0, R16, R13, RZ ;  /* 0x0000000d100d7210 */ /* 0x001fca0007f1e0ff */
[----:B------:R-:W-:-:S04]  /*0a10*/  IMAD.X R15, RZ, RZ, R17, P0 ;  /* 0x000000ffff0f7224 */ /* 0x000fc800000e0611 */
[----:B------:R-:W-:-:S04]  /*0a20*/  IMAD.WIDE.U32 R6, R15, R20, RZ ;  /* 0x000000140f067225 */ /* 0x000fc800078e00ff */
[----:B------:R-:W-:-:S04]  /*0a30*/  IMAD.WIDE.U32 R10, P0, R13, R21, R6 ;  /* 0x000000150d0a7225 */ /* 0x000fc80007800006 */
[----:B------:R-:W-:-:S04]  /*0a40*/  IMAD.WIDE.U32 R6, R13, R20, RZ ;  /* 0x000000140d067225 */ /* 0x000fc800078e00ff */
[----:B------:R-:W-:Y:S01]  /*0a50*/  IMAD.X R13, RZ, RZ, RZ, P0 ;  /* 0x000000ffff0d7224 */ /* 0x000fe200000e06ff */
[----:B------:R-:W-:Y:S01]  /*0a60*/  IADD3 RZ, P0, R7, R10, RZ ;  /* 0x0000000a07ff7210 */ /* 0x000fe20007f1e0ff */
[----:B------:R-:W-:-:S04]  /*0a70*/  IMAD.MOV.U32 R12, RZ, RZ, R11 ;  /* 0x000000ffff0c7224 */ /* 0x000fc800078e000b */
[----:B------:R-:W-:-:S08]  /*0a80*/  IMAD.WIDE.U32.X R6, R15, R21, R12, P0 ;  /* 0x000000150f067225 */ /* 0x000fd000000e040c */
.L_x_9:
[----:B------:R-:W0:Y:S01]  /*0a90*/  LDC.64 R20, c[0x0][0x640] ;  /* 0x00019000ff147b82 */ /* 0x000e220000000a00 */
[--C-:B------:R-:W-:Y:S01]  /*0aa0*/  SHF.R.U64 R27, R6, R0, R7.reuse ;  /* 0x00000000061b7219 */ /* 0x100fe20000001207 */
[----:B------:R-:W-:Y:S01]  /*0ab0*/  IMAD R28, R9, R14, R4 ;  /* 0x0000000e091c7224 */ /* 0x000fe200078e0204 */
[----:B------:R-:W-:Y:S02]  /*0ac0*/  SHF.R.U32.HI R0, RZ, R0, R7 ;  /* 0x00000000ff007219 */ /* 0x000fe40000011607 */
[----:B------:R-:W-:-:S03]  /*0ad0*/  IADD3 R5, P0, RZ, -R27, RZ ;  /* 0x8000001bff057210 */ /* 0x000fc60007f1e0ff */
[----:B------:R-:W1:Y:S01]  /*0ae0*/  LDC R8, c[0x0][0x618] ;  /* 0x00018600ff087b82 */ /* 0x000e620000000800 */
[----:B------:R-:W-:-:S05]  /*0af0*/  IADD3.X R7, RZ, ~R0, RZ, P0, !PT ;  /* 0x80000000ff077210 */ /* 0x000fca00007fe4ff */
[-C--:B------:R-:W-:Y:S02]  /*0b00*/  IMAD R0, R7, R24.reuse, RZ ;  /* 0x0000001807007224 */ /* 0x080fe400078e02ff */
[----:B------:R-:W2:Y:S01]  /*0b10*/  LDC R11, c[0x0][0x608] ;  /* 0x00018200ff0b7b82 */ /* 0x000ea20000000800 */
[----:B------:R-:W-:-:S04]  /*0b20*/  IMAD.WIDE.U32 R6, R5, R24, R16 ;  /* 0x0000001805067225 */ /* 0x000fc800078e0010 */
[----:B------:R-:W-:Y:S02]  /*0b30*/  IMAD R5, R5, R25, R0 ;  /* 0x0000001905057224 */ /* 0x000fe400078e0200 */
[----:B------:R-:W-:Y:S01]  /*0b40*/  IMAD.MOV.U32 R25, RZ, RZ, 0x1 ;  /* 0x00000001ff197424 */ /* 0x000fe200078e00ff */
[----:B------:R-:W3:Y:S01]  /*0b50*/  LDC R12, c[0x0][0x658] ;  /* 0x00019600ff0c7b82 */ /* 0x000ee20000000800 */
[----:B0-----:R-:W-:Y:S01]  /*0b60*/  ISETP.NE.U32.AND P0, PT, R20, RZ, PT ;  /* 0x000000ff1400720c */ /* 0x001fe20003f05070 */
[----:B------:R-:W-:Y:S02]  /*0b70*/  IMAD.IADD R5, R7, 0x1, R5 ;  /* 0x0000000107057824 */ /* 0x000fe400078e0205 */
[----:B------:R-:W-:Y:S01]  /*0b80*/  IMAD.MOV.U32 R7, RZ, RZ, -0x1 ;  /* 0xffffffffff077424 */ /* 0x000fe200078e00ff */
[----:B------:R-:W-:-:S03]  /*0b90*/  ISETP.NE.AND.EX P0, PT, R21, RZ, PT, P0 ;  /* 0x000000ff1500720c */ /* 0x000fc60003f05300 */
[----:B------:R-:W0:Y:S01]  /*0ba0*/  LDC R15, c[0x0][0x600] ;  /* 0x00018000ff0f7b82 */ /* 0x000e220000000800 */
[-CC-:B-1----:R-:W-:Y:S02]  /*0bb0*/  SHF.R.U64 R13, R6, R8.reuse, R5.reuse ;  /* 0x00000008060d7219 */ /* 0x182fe40000001205 */
[----:B------:R-:W-:-:S05]  /*0bc0*/  SHF.R.U32.HI R0, RZ, R8, R5 ;  /* 0x00000008ff007219 */ /* 0x000fca0000011605 */
[----:B------:R-:W1:Y:S01]  /*0bd0*/  LDC R23, c[0x0][0x648] ;  /* 0x00019200ff177b82 */ /* 0x000e620000000800 */
[-CC-:B--2---:R-:W-:Y:S02]  /*0be0*/  SHF.R.U64 R29, R13, R11.reuse, R0.reuse ;  /* 0x0000000b0d1d7219 */ /* 0x184fe40000001200 */
[----:B------:R-:W-:-:S05]  /*0bf0*/  SHF.R.U32.HI R5, RZ, R11, R0 ;  /* 0x0000000bff057219 */ /* 0x000fca0000011600 */
[----:B------:R-:W2:Y:S01]  /*0c00*/  LDC R24, c[0x0][0x638] ;  /* 0x00018e00ff187b82 */ /* 0x000ea20000000800 */
[-CC-:B---3--:R-:W-:Y:S02]  /*0c10*/  SHF.R.U64 R14, R29, R12.reuse, R5.reuse ;  /* 0x0000000c1d0e7219 */ /* 0x188fe40000001205 */
[-C--:B------:R-:W-:Y:S02]  /*0c20*/  SHF.L.U32 R0, R7, R12.reuse, RZ ;  /* 0x0000000c07007219 */ /* 0x080fe400000006ff */
[----:B------:R-:W-:Y:S01]  /*0c30*/  SHF.R.U32.HI R5, RZ, R12, R5 ;  /* 0x0000000cff057219 */ /* 0x000fe20000011605 */
[----:B------:R-:W-:Y:S01]  /*0c40*/  IMAD.MOV.U32 R4, RZ, RZ, R14 ;  /* 0x000000ffff047224 */ /* 0x000fe200078e000e */
[----:B------:R-:W-:Y:S01]  /*0c50*/  LOP3.LUT R10, RZ, R0, RZ, 0x33, !PT ;  /* 0x00000000ff0a7212 */ /* 0x000fe200078e33ff */
[----:B------:R-:W3:Y:S01]  /*0c60*/  LDC R26, c[0x0][0x610] ;  /* 0x00018400ff1a7b82 */ /* 0x000ee20000000800 */
[----:B------:R-:W-:Y:S05]  /*0c70*/  @!P0 BRA `(.L_x_10) ;  /* 0x0000000000288947 */ /* 0x000fea0003800000 */
[----:B------:R-:W4:Y:S02]  /*0c80*/  LDC R9, c[0x0][0x64c] ;  /* 0x00019300ff097b82 */ /* 0x000f240000000800 */
[----:B----4-:R-:W-:-:S05]  /*0c90*/  IADD3 R9, P0, R14, R9, RZ ;  /* 0x000000090e097210 */ /* 0x010fca0007f1e0ff */
        /* <DEDUP_REMOVED lines=8> */
.L_x_10:
[----:B-1----:R-:W-:Y:S01]  /*0d20*/  SHF.R.U64 R4, R4, R23, R5 ;  /* 0x0000001704047219 */ /* 0x002fe20000001205 */
[----:B0-----:R-:W-:Y:S01]  /*0d30*/  VIADD R6, R15, 0xffffffff ;  /* 0xffffffff0f067836 */ /* 0x001fe20000000000 */
[----:B------:R-:W-:Y:S01]  /*0d40*/  SHF.L.U32 R0, R25, R12, RZ ;  /* 0x0000000c19007219 */ /* 0x000fe200000006ff */
[----:B------:R-:W-:Y:S01]  /*0d50*/  IMAD.MOV.U32 R23, RZ, RZ, R27 ;  /* 0x000000ffff177224 */ /* 0x000fe200078e001b */
[----:B------:R-:W-:Y:S01]  /*0d60*/  LOP3.LUT R5, R29, R10, RZ, 0xc0, !PT ;  /* 0x0000000a1d057212 */ /* 0x000fe200078ec0ff */
[----:B------:R-:W-:Y:S01]  /*0d70*/  IMAD.MOV R7, RZ, RZ, -R4 ;  /* 0x000000ffff077224 */ /* 0x000fe200078e0a04 */
[----:B------:R-:W-:Y:S02]  /*0d80*/  SEL R3, R3, R28, !P1 ;  /* 0x0000001c03037207 */ /* 0x000fe40004800000 */
[----:B------:R-:W-:Y:S01]  /*0d90*/  LOP3.LUT R6, R13, R6, RZ, 0xc0, !PT ;  /* 0x000000060d067212 */ /* 0x000fe200078ec0ff */
[----:B------:R-:W-:Y:S02]  /*0da0*/  IMAD R4, R0, R4, R5 ;  /* 0x0000000400047224 */ /* 0x000fe400078e0205 */
[----:B--2---:R-:W-:-:S02]  /*0db0*/  IMAD R0, R7, R24, R14 ;  /* 0x0000001807007224 */ /* 0x004fc400078e020e */
[----:B---3--:R-:W-:Y:S02]  /*0dc0*/  IMAD R3, R4, R26, R3 ;  /* 0x0000001a04037224 */ /* 0x008fe400078e0203 */
[----:B------:R-:W-:Y:S02]  /*0dd0*/  IMAD R152, R0, R15, R6 ;  /* 0x0000000f00987224 */ /* 0x000fe400078e0206 */
[----:B------:R-:W-:-:S03]  /*0de0*/  IMAD.MOV.U32 R4, RZ, RZ, 0x1 ;  /* 0x00000001ff047424 */ /* 0x000fc600078e00ff */
[----:B------:R-:W-:Y:S02]  /*0df0*/  SEL R153, R152, R3, !P1 ;  /* 0x0000000398997207 */ /* 0x000fe40004800000 */
[----:B------:R-:W-:Y:S02]  /*0e00*/  PRMT R0, R4, 0x7610, R0 ;  /* 0x0000761004007816 */ /* 0x000fe40000000000 */
[----:B------:R-:W-:-:S07]  /*0e10*/  SEL R152, R3, R152, !P1 ;  /* 0x0000009803987207 */ /* 0x000fce0004800000 */
.L_x_8:
[----:B------:R-:W-:-:S08]  /*0e20*/  NOP ;  /* 0x0000000000007918 */ /* 0x000fd00000000000 */
[----:B------:R-:W0:Y:S02]  /*0e30*/  USETMAXREG.TRY_ALLOC.CTAPOOL UP0, 0xe8 ;  /* 0x000000e8000079c8 */ /* 0x000e240008000600 */
[----:B0-----:R-:W-:-:S13]  /*0e40*/  PLOP3.LUT P0, PT, PT, PT, UP0, 0x80, 0x0 ;  /* 0x000000000000781c */ /* 0x001fda0003f0f008 */
[----:B------:R-:W-:Y:S05]  /*0e50*/  @!P0 BRA `(.L_x_8) ;  /* 0xfffffffc00f08947 */ /* 0x000fea000383ffff */
[----:B------:R-:W-:Y:S01]  /*0e60*/  ULDC.64 UR4, c[0x0][0x598] ;  /* 0x0001660000047ab9 */ /* 0x000fe20000000a00 */
[----:B------:R-:W-:Y:S01]  /*0e70*/  ULDC.64 UR36, c[0x0][0x208] ;  /* 0x0000820000247ab9 */ /* 0x000fe20000000a00 */
[----:B------:R-:W-:-:S04]  /*0e80*/  ISETP.NE.U32.AND P0, PT, RZ, UR4, PT ;  /* 0x00000004ff007c0c */ /* 0x000fc8000bf05070 */
[----:B------:R-:W-:-:S13]  /*0e90*/  ISETP.NE.AND.EX P0, PT, RZ, UR5, PT, P0 ;  /* 0x00000005ff007c0c */ /* 0x000fda000bf05300 */
[----:B------:R-:W-:Y:S05]  /*0ea0*/  @!P0 BRA `(.L_x_11) ;  /* 0x00000000001c8947 */ /* 0x000fea0003800000 */
[----:B------:R-:W0:Y:S02]  /*0eb0*/  LDC.64 R4, c[0x0][0x598] ;  /* 0x00016600ff047b82 */ /* 0x000e240000000a00 */
[----:B0-----:R-:W2:Y:S02]  /*0ec0*/  LDG.E.64 R4, desc[UR36][R4.64] ;  /* 0x0000002404047981 */ /* 0x001ea4000c1e1b00 */
[----:B--2---:R-:W-:-:S04]  /*0ed0*/  ISETP.NE.U32.AND P0, PT, R4, RZ, PT ;  /* 0x000000ff0400720c */ /* 0x004fc80003f05070 */
[----:B------:R-:W-:-:S13]  /*0ee0*/  ISETP.NE.AND.EX P0, PT, R5, RZ, PT, P0 ;  /* 0x000000ff0500720c */ /* 0x000fda0003f05300 */
[----:B------:R-:W-:Y:S05]  /*0ef0*/  @!P0 BRA `(.L_x_11) ;  /* 0x0000000000088947 */ /* 0x000fea0003800000 */
[----:B------:R0:W5:Y:S01]  /*0f00*/  LD.E R154, desc[UR36][R4.64] ;  /* 0x00000024049a7980 */ /* 0x000162000c101900 */
[----:B------:R-:W-:Y:S05]  /*0f10*/  BRA `(.L_x_12) ;  /* 0x0000000000247947 */ /* 0x000fea0003800000 */
.L_x_11:
[----:B------:R-:W-:Y:S02]  /*0f20*/  ULDC.64 UR4, c[0x0][0x588] ;  /* 0x0001620000047ab9 */ /* 0x000fe40000000a00 */
[----:B------:R-:W-:-:S04]  /*0f30*/  ISETP.NE.U32.AND P0, PT, RZ, UR4, PT ;  /* 0x00000004ff007c0c */ /* 0x000fc8000bf05070 */
[----:B------:R-:W-:-:S13]  /*0f40*/  ISETP.NE.AND.EX P0, PT, RZ, UR5, PT, P0 ;  /* 0x00000005ff007c0c */ /* 0x000fda000bf05300 */
[----:B------:R-:W-:Y:S05]  /*0f50*/  @!P0 BRA `(.L_x_13) ;  /* 0x00000000000c8947 */ /* 0x000fea0003800000 */
[----:B------:R-:W0:Y:S02]  /*0f60*/  LDC.64 R154, c[0x0][0x588] ;  /* 0x00016200ff9a7b82 */ /* 0x000e240000000a00 */
[----:B0-----:R1:W5:Y:S01]  /*0f70*/  LDG.E R154, desc[UR36][R154.64] ;  /* 0x000000249a9a7981 */ /* 0x001362000c1e1900 */
[----:B------:R-:W-:Y:S05]  /*0f80*/  BRA `(.L_x_12) ;  /* 0x0000000000087947 */ /* 0x000fea0003800000 */
.L_x_13:
[----:B------:R-:W-:Y:S02]  /*0f90*/  ULDC UR4, c[0x0][0x580] ;  /* 0x0001600000047ab9 */ /* 0x000fe40000000800 */
[----:B------:R-:W-:-:S07]  /*0fa0*/  MOV R154, UR4 ;  /* 0x00000004009a7c02 */ /* 0x000fce0008000f00 */
.L_x_12:
[----:B------:R-:W-:Y:S02]  /*0fb0*/  ULDC.64 UR4, c[0x0][0x5a0] ;  /* 0x0001680000047ab9 */ /* 0x000fe40000000a00 */
[----:B------:R-:W-:-:S04]  /*0fc0*/  ISETP.NE.U32.AND P0, PT, RZ, UR4, PT ;  /* 0x00000004ff007c0c */ /* 0x000fc8000bf05070 */
[----:B------:R-:W-:-:S13]  /*0fd0*/  ISETP.NE.AND.EX P0, PT, RZ, UR5, PT, P0 ;  /* 0x00000005ff007c0c */ /* 0x000fda000bf05300 */
[----:B------:R-:W-:Y:S05]  /*0fe0*/  @!P0 BRA `(.L_x_14) ;  /* 0x00000000001c8947 */ /* 0x000fea0003800000 */
[----:B0-----:R-:W0:Y:S02]  /*0ff0*/  LDC.64 R4, c[0x0][0x5a0] ;  /* 0x00016800ff047b82 */ /* 0x001e240000000a00 */
[----:B0-----:R-:W2:Y:S02]  /*1000*/  LDG.E.64 R4, desc[UR36][R4.64] ;  /* 0x0000002404047981 */ /* 0x001ea4000c1e1b00 */
[----:B--2---:R-:W-:-:S04]  /*1010*/  ISETP.NE.U32.AND P0, PT, R4, RZ, PT ;  /* 0x000000ff0400720c */ /* 0x004fc80003f05070 */
[----:B------:R-:W-:-:S13]  /*1020*/  ISETP.NE.AND.EX P0, PT, R5, RZ, PT, P0 ;  /* 0x000000ff0500720c */ /* 0x000fda0003f05300 */
[----:B------:R-:W-:Y:S05]  /*1030*/  @!P0 BRA `(.L_x_14) ;  /* 0x0000000000088947 */ /* 0x000fea0003800000 */
[----:B-1----:R0:W5:Y:S01]  /*1040*/  LD.E R155, desc[UR36][R4.64] ;  /* 0x00000024049b7980 */ /* 0x002162000c101900 */
[----:B------:R-:W-:Y:S05]  /*1050*/  BRA `(.L_x_15) ;  /* 0x0000000000247947 */ /* 0x000fea0003800000 */
.L_x_14:
[----:B------:R-:W-:Y:S02]  /*1060*/  ULDC.64 UR4, c[0x0][0x590] ;  /* 0x0001640000047ab9 */ /* 0x000fe40000000a00 */
[----:B------:R-:W-:-:S04]  /*1070*/  ISETP.NE.U32.AND P0, PT, RZ, UR4, PT ;  /* 0x00000004ff007c0c */ /* 0x000fc8000bf05070 */
[----:B------:R-:W-:-:S13]  /*1080*/  ISETP.NE.AND.EX P0, PT, RZ, UR5, PT, P0 ;  /* 0x00000005ff007c0c */ /* 0x000fda000bf05300 */
[----:B------:R-:W-:Y:S05]  /*1090*/  @!P0 BRA `(.L_x_16) ;  /* 0x00000000000c8947 */ /* 0x000fea0003800000 */
[----:B0-----:R-:W1:Y:S02]  /*10a0*/  LDC.64 R4, c[0x0][0x590] ;  /* 0x00016400ff047b82 */ /* 0x001e640000000a00 */
[----:B-1----:R1:W5:Y:S01]  /*10b0*/  LDG.E R155, desc[UR36][R4.64] ;  /* 0x00000024049b7981 */ /* 0x002362000c1e1900 */
[----:B------:R-:W-:Y:S05]  /*10c0*/  BRA `(.L_x_15) ;  /* 0x0000000000087947 */ /* 0x000fea0003800000 */
.L_x_16:
[----:B------:R-:W-:Y:S02]  /*10d0*/  ULDC UR4, c[0x0][0x584] ;  /* 0x0001610000047ab9 */ /* 0x000fe40000000800 */
[----:B-1----:R-:W-:-:S07]  /*10e0*/  IMAD.U32 R155, RZ, RZ, UR4 ;  /* 0x00000004ff9b7e24 */ /* 0x002fce000f8e00ff */
.L_x_15:
[----:B------:R-:W-:-:S13]  /*10f0*/  LOP3.LUT P0, RZ, R0, 0xff, RZ, 0xc0, !PT ;  /* 0x000000ff00ff7812 */ /* 0x000fda000780c0ff */
[----:B------:R-:W-:Y:S05]  /*1100*/  @!P0 EXIT ;  /* 0x000000000000894d */ /* 0x000fea0003800000 */
[----:B------:R-:W-:Y:S01]  /*1110*/  ULDC UR4, c[0x0][0x28c] ;  /* 0x0000a30000047ab9 */ /* 0x000fe20000000800 */
[----:B------:R-:W-:Y:S01]  /*1120*/  LOP3.LUT R164, R19, 0x1, RZ, 0xfc, !PT ;  /* 0x0000000113a47812 */ /* 0x000fe200078efcff */
[----:B------:R-:W-:Y:S01]  /*1130*/  UIADD3 UR4, UR4, 0x3f, URZ ;  /* 0x0000003f04047890 */ /* 0x000fe2000fffe03f */
[----:B------:R-:W-:Y:S01]  /*1140*/  UMOV UR38, URZ ;  /* 0x0000003f00267c82 */ /* 0x000fe20008000000 */
[----:B------:R-:W-:Y:S02]  /*1150*/  UMOV UR39, URZ ;  /* 0x0000003f00277c82 */ /* 0x000fe40008000000 */
[----:B------:R-:W-:-:S04]  /*1160*/  USHF.R.S32.HI UR5, URZ, 0x1f, UR4 ;  /* 0x0000001f3f057899 */ /* 0x000fc80008011404 */
[----:B------:R-:W-:-:S04]  /*1170*/  ULEA.HI UR5, UR5, UR4, URZ, 0x6 ;  /* 0x0000000405057291 */ /* 0x000fc8000f8f303f */
[----:B------:R-:W-:-:S12]  /*1180*/  USHF.R.S32.HI UR40, URZ, 0x6, UR5 ;  /* 0x000000063f287899 */ /* 0x000fd80008011405 */
.L_x_288:
[----:B------:R-:W-:Y:S01]  /*1190*/  LOP3.LUT R0, R18, 0x80, RZ, 0xc0, !PT ;  /* 0x0000008012007812 */ /* 0x000fe200078ec0ff */
[----:B--2---:R-:W2:Y:S01]  /*11a0*/  S2UR UR7, SR_CgaCtaId ;  /* 0x00000000000779c3 */ /* 0x004ea20000008800 */
[----:B------:R-:W-:Y:S02]  /*11b0*/  UMOV UR6, 0x400 ;  /* 0x0000040000067882 */ /* 0x000fe40000000000 */
[----:B------:R-:W-:-:S06]  /*11c0*/  SHF.R.U32.HI R0, RZ, 0x7, R0 ;  /* 0x00000007ff007819 */ /* 0x000fcc0000011600 */
[----:B---3--:R-:W3:Y:S01]  /*11d0*/  SHFL.IDX PT, R0, R0, RZ, 0x1f ;  /* 0x00001fff00007589 */ /* 0x008ee200000e0000 */
[----:B--2---:R-:W-:Y:S01]  /*11e0*/  ULEA UR6, UR7, UR6, 0x18 ;  /* 0x0000000607067291 */ /* 0x004fe2000f8ec03f */
[----:B---3--:R-:W-:-:S13]  /*11f0*/  R2UR UR4, R0 ;  /* 0x00000000000472ca */ /* 0x008fda00000e0000 */
[----:B------:R-:W-:-:S04]  /*1200*/  ULEA.HI UR5, UR4, UR4, URZ, 0x1 ;  /* 0x0000000404057291 */ /* 0x000fc8000f8f083f */
[----:B------:R-:W-:-:S04]  /*1210*/  ULOP3.LUT UR5, UR5, 0x7fffe, URZ, 0xc0, !UPT ;  /* 0x0007fffe05057892 */ /* 0x000fc8000f8ec03f */
[----:B------:R-:W-:-:S03]  /*1220*/  UIADD3 UR5, UR4, -UR5, URZ ;  /* 0x8000000504057290 */ /* 0x000fc6000fffe03f */
[----:B------:R-:W-:Y:S01]  /*1230*/  ULDC UR4, c[0x0][0x28c] ;  /* 0x0000a30000047ab9 */ /* 0x000fe20000000800 */
[----:B------:R-:W-:Y:S01]  /*1240*/  ULEA UR5, UR5, UR6, 0xd ;  /* 0x0000000605057291 */ /* 0x000fe2000f8e683f */
[----:B------:R-:W-:-:S03]  /*1250*/  ISETP.LT.AND P0, PT, RZ, UR4, PT ;  /* 0x00000004ff007c0c */ /* 0x000fc6000bf01270 */
[----:B------:R-:W-:-:S04]  /*1260*/  UIADD3 UR5, UR5, 0x100, URZ ;  /* 0x0000010005057890 */ /* 0x000fc8000fffe03f */
[----:B------:R-:W-:-:S04]  /*1270*/  USHF.R.U32.HI UR5, URZ, 0x4, UR5 ;  /* 0x000000043f057899 */ /* 0x000fc80008011605 */
[----:B------:R-:W-:Y:S02]  /*1280*/  ULOP3.LUT UR41, UR5, 0x3fff, URZ, 0xc0, !UPT ;  /* 0x00003fff05297892 */ /* 0x000fe4000f8ec03f */
[----:B-1--45:R-:W-:Y:S10]  /*1290*/  @P0 BRA `(.L_x_17) ;  /* 0x0000000000400947 */ /* 0x032ff40003800000 */
[----:B------:R-:W-:Y:S01]  /*12a0*/  MOV R0, 0x0 ;  /* 0x0000000000007802 */ /* 0x000fe20000000f00 */
[----:B------:R-:W-:Y:S01]  /*12b0*/  ULDC.64 UR4, c[0x4][0x68] ;  /* 0x01001a0000047ab9 */ /* 0x000fe20000000a00 */
[----:B------:R-:W-:Y:S01]  /*12c0*/  ULDC.64 UR6, c[0x4][0x8] ;  /* 0x0100020000067ab9 */ /* 0x000fe20000000a00 */
[----:B01----:R-:W-:Y:S01]  /*12d0*/  IMAD.U32 R4, RZ, RZ, UR4 ;  /* 0x00000004ff047e24 */ /* 0x003fe2000f8e00ff */
[----:B------:R0:W1:Y:S01]  /*12e0*/  LDC.64 R14, c[0x4][R0] ;  /* 0x01000000000e7b82 */ /* 0x0000620000000a00 */
[----:B------:R-:W-:Y:S01]  /*12f0*/  IMAD.U32 R5, RZ, RZ, UR5 ;  /* 0x00000005ff057e24 */ /* 0x000fe2000f8e00ff */
[----:B------:R-:W-:Y:S01]  /*1300*/  ULDC.64 UR4, c[0x4][0x70] ;  /* 0x01001c0000047ab9 */ /* 0x000fe20000000a00 */
[----:B------:R-:W-:Y:S02]  /*1310*/  IMAD.U32 R10, RZ, RZ, UR6 ;  /* 0x00000006ff0a7e24 */ /* 0x000fe4000f8e00ff */
[----:B------:R-:W-:Y:S02]  /*1320*/  IMAD.U32 R6, RZ, RZ, UR4 ;  /* 0x00000004ff067e24 */ /* 0x000fe4000f8e00ff */
[----:B------:R-:W-:-:S02]  /*1330*/  IMAD.U32 R7, RZ, RZ, UR5 ;  /* 0x00000005ff077e24 */ /* 0x000fc4000f8e00ff */
[----:B------:R-:W-:Y:S02]  /*1340*/  IMAD.U32 R11, RZ, RZ, UR7 ;  /* 0x00000007ff0b7e24 */ /* 0x000fe4000f8e00ff */
[----:B------:R-:W-:Y:S02]  /*1350*/  IMAD.MOV.U32 R8, RZ, RZ, 0x1e1 ;  /* 0x000001e1ff087424 */ /* 0x000fe400078e00ff */
[----:B------:R-:W-:Y:S02]  /*1360*/  IMAD.MOV.U32 R12, RZ, RZ, 0x1 ;  /* 0x00000001ff0c7424 */ /* 0x000fe400078e00ff */
[----:B0-----:R-:W-:-:S07]  /*1370*/  IMAD.MOV.U32 R13, RZ, RZ, RZ ;  /* 0x000000ffff0d7224 */ /* 0x001fce00078e00ff */
[----:B------:R-:W-:-:S07]  /*1380*/  LEPC R20, `(.L_x_17) ;  /* 0x000000001014794e */ /* 0x000fce0000000000 */
[----:B-1---5:R-:W-:Y:S05]  /*1390*/  CALL.ABS.NOINC R14 ;  /* 0x000000000e007343 */ /* 0x022fea0003c00000 */
.L_x_17:
[----:B------:R-:W-:-:S13]  /*13a0*/  ISETP.NE.AND P0, PT, R164, 0x3, PT ;  /* 0x00000003a400780c */ /* 0x000fda0003f05270 */
[----:B------:R-:W-:Y:S05]  /*13b0*/  @!P0 BRA `(.L_x_18) ;  /* 0x0000000000048947 */ /* 0x000fea0003800000 */
[----:B------:R-:W-:Y:S01]  /*13c0*/  BPT.TRAP 0x1 ;  /* 0x000000040000795c */ /* 0x000fe20000300000 */
.L_x_18:
[----:B------:R-:W2:Y:S01]  /*13d0*/  S2UR UR5, SR_CgaCtaId ;  /* 0x00000000000579c3 */ /* 0x000ea20000008800 */
[----:B------:R-:W-:Y:S01]  /*13e0*/  UMOV UR4, 0x400 ;  /* 0x0000040000047882 */ /* 0x000fe20000000000 */
[----:B------:R-:W-:Y:S01]  /*13f0*/  IMAD.U32 R3, RZ, RZ, UR39 ;  /* 0x00000027ff037e24 */ /* 0x000fe2000f8e00ff */
[----:B------:R-:W-:-:S04]  /*1400*/  MOV R0, UR38 ;  /* 0x0000002600007c02 */ /* 0x000fc80008000f00 */
[----:B------:R-:W-:Y:S01]  /*1410*/  SHF.L.U32 R0, R0, 0x1f, RZ ;  /* 0x0000001f00007819 */ /* 0x000fe200000006ff */
[----:B--2---:R-:W-:-:S06]  /*1420*/  ULEA UR4, UR5, UR4, 0x18 ;  /* 0x0000000405047291 */ /* 0x004fcc000f8ec03f */
[----:B------:R-:W-:-:S04]  /*1430*/  IMAD.U32 R6, RZ, RZ, UR4 ;  /* 0x00000004ff067e24 */ /* 0x000fc8000f8e00ff */
[----:B------:R-:W-:-:S04]  /*1440*/  IMAD R3, R3, 0x8, R6 ;  /* 0x0000000803037824 */ /* 0x000fc800078e0206 */
[----:B------:R2:W3:Y:S01]  /*1450*/  SYNCS.PHASECHK.TRANS64.TRYWAIT P1, [R3+URZ], R0 ;  /* 0x00000000030075a7 */ /* 0x0004e2000802017f */
[----:B------:R-:W-:Y:S05]  /*1460*/  @!P0 BRA `(.L_x_19) ;  /* 0x0000000000048947 */ /* 0x000fea0003800000 */
[----:B------:R-:W-:Y:S01]  /*1470*/  BPT.TRAP 0x1 ;  /* 0x000000040000795c */ /* 0x000fe20000300000 */
.L_x_19:
[----:B---3--:R-:W-:Y:S05]  /*1480*/  @P1 BRA `(.L_x_20) ;  /* 0x0000000000081947 */ /* 0x008fea0003800000 */
[----:B------:R-:W3:Y:S02]  /*1490*/  SYNCS.PHASECHK.TRANS64.TRYWAIT P1, [R3+URZ], R0 ;  /* 0x00000000030075a7 */ /* 0x000ee4000802017f */
[----:B---3--:R-:W-:Y:S05]  /*14a0*/  @!P1 BRA `(.L_x_21) ;  /* 0x000000ac00f09947 */ /* 0x008fea0003800000 */
.L_x_20:
[----:B------:R-:W-:-:S04]  /*14b0*/  UISETP.LT.AND UP0, UPT, UR40, 0x1, UPT ;  /* 0x000000012800788c */ /* 0x000fc8000bf01270 */
[----:B------:R-:W-:-:S06]  /*14c0*/  USEL UR4, UR40, 0x1, UP0 ;  /* 0x0000000128047887 */ /* 0x000fcc0008000000 */
[----:B--23--:R-:W-:Y:S01]  /*14d0*/  IMAD.U32 R0, RZ, RZ, UR4 ;  /* 0x00000004ff007e24 */ /* 0x00cfe2000f8e00ff */
[----:B------:R-:W-:Y:S05]  /*14e0*/  WARPSYNC.ALL ;  /* 0x0000000000007948 */ /* 0x000fea0003800000 */
[----:B------:R-:W-:-:S04]  /*14f0*/  IADD3 R0, -R0, UR40, RZ ;  /* 0x0000002800007c10 */ /* 0x000fc8000fffe1ff */
[----:B------:R-:W-:Y:S02]  /*1500*/  ISETP.GE.AND P1, PT, R0, 0x1, PT ;  /* 0x000000010000780c */ /* 0x000fe40003f26270 */
[----:B------:R-:W-:Y:S01]  /*1510*/  R2UR UR4, R6 ;  /* 0x00000000060472ca */ /* 0x000fe200000e0000 */
[----:B------:R-:W-:Y:S01]  /*1520*/  WARPGROUP.ARRIVE ;  /* 0x00000000000079c5 */ /* 0x000fe20000000000 */
[----:B------:R-:W-:Y:S01]  /*1530*/  UMOV UR9, 0x40000040 ;  /* 0x4000004000097882 */ /* 0x000fe20000000000 */
[----:B------:R-:W-:-:S10]  /*1540*/  UMOV UR11, 0x40000040 ;  /* 0x40000040000b7882 */ /* 0x000fd40000000000 */
[----:B------:R-:W-:-:S04]  /*1550*/  UIADD3 UR4, UR4, 0x20100, URZ ;  /* 0x0002010004047890 */ /* 0x000fc8000fffe03f */
[----:B------:R-:W-:-:S04]  /*1560*/  USHF.R.U32.HI UR4, URZ, 0x4, UR4 ;  /* 0x000000043f047899 */ /* 0x000fc80008011604 */
[----:B------:R-:W-:Y:S02]  /*1570*/  ULOP3.LUT UR5, UR4, 0x3fff, URZ, 0xc0, !UPT ;  /* 0x00003fff04057892 */ /* 0x000fe4000f8ec03f */
[----:B------:R-:W-:Y:S02]  /*1580*/  ULOP3.LUT UR4, UR41, 0x10000, URZ, 0xfc, !UPT ;  /* 0x0001000029047892 */ /* 0x000fe4000f8efc3f */
[----:B------:R-:W-:Y:S02]  /*1590*/  ULOP3.LUT UR5, UR5, 0x10000, URZ, 0xfc, !UPT ;  /* 0x0001000005057892 */ /* 0x000fe4000f8efc3f */
[----:B------:R-:W-:Y:S02]  /*15a0*/  ULEA UR6, UR39, UR4, 0xb ;  /* 0x0000000427067291 */ /* 0x000fe4000f8e583f */
[----:B------:R-:W-:-:S05]  /*15b0*/  ULEA UR7, UR39, UR5, 0xa ;  /* 0x0000000527077291 */ /* 0x000fca000f8e503f */
[----:B------:R-:W-:Y:S02]  /*15c0*/  UMOV UR8, UR6 ;  /* 0x0000000600087c82 */ /* 0x000fe40008000000 */
[----:B------:R-:W-:Y:S02]  /*15d0*/  UMOV UR10, UR7 ;  /* 0x00000007000a7c82 */ /* 0x000fe40008000000 */
[----:B------:R-:W-:Y:S01]  /*15e0*/  HGMMA.64x128x16.F32.BF16 R88, gdesc[UR8], RZ, !UPT, gsb0 ;  /* 0x01e00000085879f0 */ /* 0x000fe2000c0018ff */
[----:B------:R-:W-:Y:S01]  /*15f0*/  UIADD3 UR8, UR6, 0x400, URZ ;  /* 0x0000040006087890 */ /* 0x000fe2000fffe03f */
[----:B------:R-:W-:Y:S01]  /*1600*/  UMOV UR9, 0x40000040 ;  /* 0x4000004000097882 */ /* 0x000fe20000000000 */
[----:B------:R-:W-:Y:S02]  /*1610*/  WARPGROUP.DEPBAR.LE gsb0, 0x0 ;  /* 0x00008000000079c5 */ /* 0x000fe40000010000 */
[----:B------:R-:W-:-:S07]  /*1620*/  WARPGROUP.ARRIVE ;  /* 0x00000000000079c5 */ /* 0x000fce0000000000 */
[----:B------:R-:W-:Y:S01]  /*1630*/  HGMMA.64x128x16.F32.BF16 R24, gdesc[UR8], RZ, !UPT, gsb0 ;  /* 0x01e00000081879f0 */ /* 0x000fe2000c0018ff */
[----:B------:R-:W-:Y:S02]  /*1640*/  UIADD3 UR8, UR6, 0x2, URZ ;  /* 0x0000000206087890 */ /* 0x000fe4000fffe03f */
[----:B------:R-:W-:Y:S01]  /*1650*/  UIADD3 UR10, UR7, 0x2, URZ ;  /* 0x00000002070a7890 */ /* 0x000fe2000fffe03f */
[----:B------:R-:W-:Y:S01]  /*1660*/  UMOV UR9, 0x40000040 ;  /* 0x4000004000097882 */ /* 0x000fe20000000000 */
[----:B------:R-:W-:Y:S01]  /*1670*/  UMOV UR11, 0x40000040 ;  /* 0x40000040000b7882 */ /* 0x000fe20000000000 */
[----:B------:R-:W-:Y:S02]  /*1680*/  WARPGROUP.DEPBAR.LE gsb0, 0x0 ;  /* 0x00008000000079c5 */ /* 0x000fe40000010000 */
[----:B------:R-:W-:-:S06]  /*1690*/  WARPGROUP.ARRIVE ;  /* 0x00000000000079c5 */ /* 0x000fcc0000000000 */
[----:B------:R-:W-:Y:S01]  /*16a0*/  HGMMA.64x128x16.F32.BF16 R88, gdesc[UR8], R88, gsb0 ;  /* 0x01e00000085879f0 */ /* 0x000fe20008001858 */
[----:B------:R-:W-:Y:S01]  /*16b0*/  UIADD3 UR8, UR6, 0x402, URZ ;  /* 0x0000040206087890 */ /* 0x000fe2000fffe03f */
[----:B------:R-:W-:Y:S01]  /*16c0*/  UMOV UR9, 0x40000040 ;  /* 0x4000004000097882 */ /* 0x000fe20000000000 */
[----:B------:R-:W-:Y:S02]  /*16d0*/  WARPGROUP.DEPBAR.LE gsb0, 0x0 ;  /* 0x00008000000079c5 */ /* 0x000fe40000010000 */
[----:B------:R-:W-:-:S07]  /*16e0*/  WARPGROUP.ARRIVE ;  /* 0x00000000000079c5 */ /* 0x000fce0000000000 */
[----:B------:R-:W-:Y:S01]  /*16f0*/  HGMMA.64x128x16.F32.BF16 R24, gdesc[UR8], R24, gsb0 ;  /* 0x01e00000081879f0 */ /* 0x000fe20008001818 */
        /* <DEDUP_REMOVED lines=23> */
[----:B------:R-:W-:Y:S03]  /*1870*/  HGMMA.64x128x16.F32.BF16 R24, gdesc[UR8], R24, gsb0 ;  /* 0x01e00000081879f0 */ /* 0x000fe60008001818 */
[----:B------:R-:W-:Y:S02]  /*1880*/  WARPGROUP.DEPBAR.LE gsb0, 0x0 ;  /* 0x00008000000079c5 */ /* 0x000fe40000010000 */
[----:B------:R-:W-:Y:S05]  /*1890*/  @!P1 BRA `(.L_x_22) ;  /* 0x0000000400749947 */ /* 0x000fea0003800000 */
[----:B------:R-:W-:Y:S02]  /*18a0*/  UIADD3 UR6, UR39, 0x1, URZ ;  /* 0x0000000127067890 */ /* 0x000fe4000fffe03f */
[----:B------:R-:W-:Y:S02]  /*18b0*/  IMAD.U32 R3, RZ, RZ, UR39 ;  /* 0x00000027ff037e24 */ /* 0x000fe4000f8e00ff */
[----:B------:R-:W-:-:S04]  /*18c0*/  UISETP.NE.AND UP0, UPT, UR6, 0x4, UPT ;  /* 0x000000040600788c */ /* 0x000fc8000bf05270 */
[----:B------:R-:W-:Y:S02]  /*18d0*/  USEL UR7, URZ, 0x1, UP0 ;  /* 0x000000013f077887 */ /* 0x000fe40008000000 */
[----:B------:R-:W-:Y:S02]  /*18e0*/  USEL UR6, UR6, URZ, UP0 ;  /* 0x0000003f06067287 */ /* 0x000fe40008000000 */
[----:B------:R-:W-:-:S06]  /*18f0*/  ULOP3.LUT UR7, UR38, UR7, URZ, 0x3c, !UPT ;  /* 0x0000000726077292 */ /* 0x000fcc000f8e3c3f */
[----:B------:R-:W-:-:S07]  /*1900*/  IMAD.U32 R7, RZ, RZ, UR7 ;  /* 0x00000007ff077e24 */ /* 0x000fce000f8e00ff */
.L_x_29:
[----:B------:R-:W-:Y:S05]  /*1910*/  @!P0 BRA `(.L_x_23) ;  /* 0x0000000000048947 */ /* 0x000fea0003800000 */
[----:B------:R-:W-:Y:S01]  /*1920*/  BPT.TRAP 0x1 ;  /* 0x000000040000795c */ /* 0x000fe20000300000 */
.L_x_23:
[----:B------:R-:W2:Y:S01]  /*1930*/  S2UR UR8, SR_CgaCtaId ;  /* 0x00000000000879c3 */ /* 0x000ea20000008800 */
[----:B------:R-:W-:Y:S01]  /*1940*/  UMOV UR7, 0x400 ;  /* 0x0000040000077882 */ /* 0x000fe20000000000 */
[----:B01----:R-:W-:Y:S01]  /*1950*/  IMAD.U32 R5, RZ, RZ, UR6 ;  /* 0x00000006ff057e24 */ /* 0x003fe2000f8e00ff */
[----:B------:R-:W-:Y:S01]  /*1960*/  SHF.L.U32 R4, R7, 0x1f, RZ ;  /* 0x0000001f07047819 */ /* 0x000fe200000006ff */
[----:B--2---:R-:W-:-:S06]  /*1970*/  ULEA UR7, UR8, UR7, 0x18 ;  /* 0x0000000708077291 */ /* 0x004fcc000f8ec03f */
[----:B------:R-:W-:-:S04]  /*1980*/  IMAD.U32 R6, RZ, RZ, UR7 ;  /* 0x00000007ff067e24 */ /* 0x000fc8000f8e00ff */
[----:B------:R-:W-:-:S04]  /*1990*/  IMAD R5, R5, 0x8, R6 ;  /* 0x0000000805057824 */ /* 0x000fc800078e0206 */
[----:B------:R0:W1:Y:S01]  /*19a0*/  SYNCS.PHASECHK.TRANS64.TRYWAIT P1, [R5+URZ], R4 ;  /* 0x00000004050075a7 */ /* 0x000062000802017f */
[----:B------:R-:W-:Y:S05]  /*19b0*/  @!P0 BRA `(.L_x_24) ;  /* 0x0000000000048947 */ /* 0x000fea0003800000 */
[----:B------:R-:W-:Y:S01]  /*19c0*/  BPT.TRAP 0x1 ;  /* 0x000000040000795c */ /* 0x000fe20000300000 */
.L_x_24:
[----:B-1----:R-:W-:Y:S05]  /*19d0*/  @P1 BRA `(.L_x_25) ;  /* 0x0000000000081947 */ /* 0x002fea0003800000 */
[----:B------:R-:W1:Y:S02]  /*19e0*/  SYNCS.PHASECHK.TRANS64.TRYWAIT P1, [R5+URZ], R4 ;  /* 0x00000004050075a7 */ /* 0x000e64000802017f */
[----:B-1----:R-:W-:Y:S05]  /*19f0*/  @!P1 BRA `(.L_x_26) ;  /* 0x000000a800b09947 */ /* 0x002fea0003800000 */
.L_x_25:
[----:B------:R-:W-:Y:S01]  /*1a00*/  ULEA UR7, UR6, UR4, 0xb ;  /* 0x0000000406077291 */ /* 0x000fe2000f8e583f */
[----:B------:R-:W-:Y:S01]  /*1a10*/  WARPGROUP.ARRIVE ;  /* 0x00000000000079c5 */ /* 0x000fe20000000000 */
[----:B------:R-:W-:Y:S01]  /*1a20*/  ULEA UR12, UR6, UR5, 0xa ;  /* 0x00000005060c7291 */ /* 0x000fe2000f8e503f */
[----:B------:R-:W-:Y:S01]  /*1a30*/  UMOV UR9, 0x40000040 ;  /* 0x4000004000097882 */ /* 0x000fe20000000000 */
[----:B------:R-:W-:-:S03]  /*1a40*/  UMOV UR11, 0x40000040 ;  /* 0x40000040000b7882 */ /* 0x000fc60000000000 */
[----:B------:R-:W-:Y:S02]  /*1a50*/  UMOV UR8, UR7 ;  /* 0x0000000700087c82 */ /* 0x000fe40008000000 */
[----:B------:R-:W-:Y:S02]  /*1a60*/  UMOV UR10, UR12 ;  /* 0x0000000c000a7c82 */ /* 0x000fe40008000000 */
        /* <DEDUP_REMOVED lines=44> */
[----:B------:R-:W-:Y:S01]  /*1d30*/  BPT.TRAP 0x1 ;  /* 0x000000040000795c */ /* 0x000fe20000300000 */
.L_x_27:
[----:B------:R-:W-:-:S13]  /*1d40*/  ISETP.NE.AND P1, PT, R156, RZ, PT ;  /* 0x000000ff9c00720c */ /* 0x000fda0003f25270 */
[----:B01----:R-:W-:-:S04]  /*1d50*/  @P1 IMAD R4, R3, 0x8, R6 ;  /* 0x0000000803041824 */ /* 0x003fc800078e0206 */
[----:B------:R-:W-:-:S05]  /*1d60*/  @P1 VIADD R5, R4, 0x20 ;  /* 0x0000002004051836 */ /* 0x000fca0000000000 */
[----:B------:R-:W-:-:S04]  /*1d70*/  @P1 PRMT R5, R22, 0x654, R5 ;  /* 0x0000065416051816 */ /* 0x000fc80000000005 */
[----:B------:R0:W-:Y:S01]  /*1d80*/  @P1 SYNCS.ARRIVE.TRANS64.RED.A1T0 RZ, [R5+URZ], RZ ;  /* 0x000000ff05ff19a7 */ /* 0x0001e2000810043f */
[----:B------:R-:W-:-:S13]  /*1d90*/  ISETP.GT.U32.AND P1, PT, R19, 0x1, PT ;  /* 0x000000011300780c */ /* 0x000fda0003f24070 */
[----:B0-----:R-:W-:Y:S05]  /*1da0*/  @P1 BRA `(.L_x_28) ;  /* 0x0000000000041947 */ /* 0x001fea0003800000 */
[----:B------:R-:W-:Y:S01]  /*1db0*/  BPT.TRAP 0x1 ;  /* 0x000000040000795c */ /* 0x000fe20000300000 */
.L_x_28:
[----:B------:R-:W-:Y:S01]  /*1dc0*/  UIADD3 UR6, UR6, 0x1, URZ ;  /* 0x0000000106067890 */ /* 0x000fe2000fffe03f */
[C---:B------:R-:W-:Y:S01]  /*1dd0*/  ISETP.GT.AND P2, PT, R0.reuse, 0x1, PT ;  /* 0x000000010000780c */ /* 0x040fe20003f44270 */
[----:B------:R-:W-:Y:S01]  /*1de0*/  VIADD R3, R3, 0x1 ;  /* 0x0000000103037836 */ /* 0x000fe20000000000 */
[----:B------:R-:W-:Y:S01]  /*1df0*/  IADD3 R0, R0, -0x1, RZ ;  /* 0xffffffff00007810 */ /* 0x000fe20007ffe0ff */
[----:B------:R-:W-:-:S03]  /*1e00*/  UISETP.NE.AND UP0, UPT, UR6, 0x4, UPT ;  /* 0x000000040600788c */ /* 0x000fc6000bf05270 */
[C---:B------:R-:W-:Y:S01]  /*1e10*/  ISETP.NE.AND P1, PT, R3.reuse, 0x4, PT ;  /* 0x000000040300780c */ /* 0x040fe20003f25270 */
[----:B------:R-:W-:Y:S02]  /*1e20*/  USEL UR7, URZ, 0x1, UP0 ;  /* 0x000000013f077887 */ /* 0x000fe40008000000 */
[----:B------:R-:W-:Y:S01]  /*1e30*/  USEL UR6, UR6, URZ, UP0 ;  /* 0x0000003f06067287 */ /* 0x000fe20008000000 */
[----:B------:R-:W-:-:S03]  /*1e40*/  SEL R3, R3, RZ, P1 ;  /* 0x000000ff03037207 */ /* 0x000fc60000800000 */
[----:B------:R-:W-:Y:S01]  /*1e50*/  LOP3.LUT R7, R7, UR7, RZ, 0x3c, !PT ;  /* 0x0000000707077c12 */ /* 0x000fe2000f8e3cff */
[----:B------:R-:W-:Y:S07]  /*1e60*/  @P2 BRA `(.L_x_29) ;  /* 0xfffffff800a82947 */ /* 0x000fee000383ffff */
.L_x_22:
[----:B------:R-:W2:Y:S02]  /*1e70*/  LDC R0, c[0x0][0x28c] ;  /* 0x0000a300ff007b82 */ /* 0x000ea40000000800 */
[----:B--2---:R-:W-:-:S13]  /*1e80*/  ISETP.GE.AND P1, PT, R0, 0x1, PT ;  /* 0x000000010000780c */ /* 0x004fda0003f26270 */
[----:B------:R-:W-:Y:S05]  /*1e90*/  @!P1 BRA `(.L_x_30) ;  /* 0x0000000000409947 */ /* 0x000fea0003800000 */
[----:B------:R-:W-:Y:S05]  /*1ea0*/  @!P0 BRA `(.L_x_31) ;  /* 0x0000000000048947 */ /* 0x000fea0003800000 */
[----:B------:R-:W-:Y:S01]  /*1eb0*/  BPT.TRAP 0x1 ;  /* 0x000000040000795c */ /* 0x000fe20000300000 */
.L_x_31:
[----:B------:R-:W-:Y:S01]  /*1ec0*/  ISETP.NE.AND P0, PT, R156, RZ, PT ;  /* 0x000000ff9c00720c */ /* 0x000fe20003f05270 */
[----:B------:R-:W-:-:S12]  /*1ed0*/  UISETP.LT.AND UP1, UPT, UR40, 0x1, UPT ;  /* 0x000000012800788c */ /* 0x000fd8000bf21270 */
[----:B------:R-:W-:-:S05]  /*1ee0*/  VOTEU.ANY UP0, P0 ;  /* 0x00000000003f7886 */ /* 0x000fca0000000100 */
[----:B------:R-:W-:-:S04]  /*1ef0*/  @UP0 USEL UR4, UR40, 0x1, UP1 ;  /* 0x0000000128040887 */ /* 0x000fc80008800000 */
[----:B------:R-:W-:-:S06]  /*1f00*/  @UP0 UIADD3 UR4, UR39, UR40, -UR4 ;  /* 0x0000002827040290 */ /* 0x000fcc000fffe804 */
[----:B------:R-:W-:-:S04]  /*1f10*/  IMAD.U32 R0, RZ, RZ, UR4 ;  /* 0x00000004ff007e24 */ /* 0x000fc8000f8e00ff */
[----:B------:R-:W-:-:S05]  /*1f20*/  @P0 IMAD.SHL.U32 R0, R0, 0x8, RZ ;  /* 0x0000000800000824 */ /* 0x000fca00078e00ff */
[----:B------:R-:W-:-:S04]  /*1f30*/  @P0 LOP3.LUT R0, R0, 0x18, RZ, 0xc0, !PT ;  /* 0x0000001800000812 */ /* 0x000fc800078ec0ff */
[----:B------:R-:W-:-:S04]  /*1f40*/  @P0 IADD3 R3, R6, 0x20, R0 ;  /* 0x0000002006030810 */ /* 0x000fc80007ffe000 */
[----:B------:R-:W-:-:S04]  /*1f50*/  @P0 PRMT R3, R22, 0x654, R3 ;  /* 0x0000065416030816 */ /* 0x000fc80000000003 */
[----:B------:R2:W-:Y:S01]  /*1f60*/  @P0 SYNCS.ARRIVE.TRANS64.RED.A1T0 RZ, [R3+URZ], RZ ;  /* 0x000000ff03ff09a7 */ /* 0x0005e2000810043f */
[----:B------:R-:W-:-:S13]  /*1f70*/  ISETP.GT.U32.AND P0, PT, R19, 0x1, PT ;  /* 0x000000011300780c */ /* 0x000fda0003f04070 */
[----:B--2---:R-:W-:Y:S05]  /*1f80*/  @P0 BRA `(.L_x_30) ;  /* 0x0000000000040947 */ /* 0x004fea0003800000 */
[----:B------:R-:W-:Y:S01]  /*1f90*/  BPT.TRAP 0x1 ;  /* 0x000000040000795c */ /* 0x000fe20000300000 */
.L_x_30:
[----:B------:R-:W2:Y:S01]  /*1fa0*/  LDC R6, c[0x0][0x288] ;  /* 0x0000a200ff067b82 */ /* 0x000ea20000000800 */
[--C-:B------:R-:W-:Y:S01]  /*1fb0*/  SHF.R.U32.HI R0, RZ, 0x2, R18.reuse ;  /* 0x00000002ff007819 */ /* 0x100fe20000011612 */
[----:B------:R-:W-:Y:S01]  /*1fc0*/  UIADD3 UR39, UR40, UR39, URZ ;  /* 0x0000002728277290 */ /* 0x000fe2000fffe03f */
[----:B01----:R-:W-:Y:S01]  /*1fd0*/  SHF.R.U32.HI R5, RZ, 0x7, R18 ;  /* 0x00000007ff057819 */ /* 0x003fe20000011612 */
[----:B------:R-:W-:Y:S01]  /*1fe0*/  IMAD.SHL.U32 R11, R153, 0x80, RZ ;  /* 0x00000080990b7824 */ /* 0x000fe200078e00ff */
[----:B------:R-:W-:Y:S01]  /*1ff0*/  LOP3.LUT R3, R0, 0x7, RZ, 0xc0, !PT ;  /* 0x0000000700037812 */ /* 0x000fe200078ec0ff */
[----:B------:R-:W-:Y:S01]  /*2000*/  USHF.R.U32.HI UR4, URZ, 0x2, UR39 ;  /* 0x000000023f047899 */ /* 0x000fe20008011627 */
[----:B------:R-:W-:Y:S01]  /*2010*/  LOP3.LUT R4, R18, 0x60, RZ, 0xc0, !PT ;  /* 0x0000006012047812 */ /* 0x000fe200078ec0ff */
[----:B------:R-:W-:Y:S01]  /*2020*/  ULDC UR8, c[0x0][0x284] ;  /* 0x0000a10000087ab9 */ /* 0x000fe20000000800 */
[----:B------:R-:W-:Y:S01]  /*2030*/  LOP3.LUT R0, R5, 0x1, RZ, 0xc0, !PT ;  /* 0x0000000105007812 */ /* 0x000fe200078ec0ff */
[----:B------:R-:W-:Y:S01]  /*2040*/  ULOP3.LUT UR4, UR4, 0x1, URZ, 0xc0, !UPT ;  /* 0x0000000104047892 */ /* 0x000fe2000f8ec03f */
[----:B------:R-:W-:Y:S01]  /*2050*/  SHF.R.U32.HI R8, RZ, 0x1, R4 ;  /* 0x00000001ff087819 */ /* 0x000fe20000011604 */
[----:B------:R-:W-:Y:S01]  /*2060*/  UISETP.GT.U32.AND UP1, UPT, UR39, 0x3, UPT ;  /* 0x000000032700788c */ /* 0x000fe2000bf24070 */
[----:B------:R-:W-:Y:S01]  /*2070*/  SHF.R.S32.HI R15, RZ, 0x1f, R23 ;  /* 0x0000001fff0f7819 */ /* 0x000fe20000011417 */
[----:B------:R-:W-:Y:S01]  /*2080*/  IMAD.SHL.U32 R4, R0, 0x40, RZ ;  /* 0x0000004000047824 */ /* 0x000fe200078e00ff */
[----:B------:R-:W-:Y:S01]  /*2090*/  IADD3 R5, RZ, -R8, -R3 ;  /* 0x80000008ff057210 */ /* 0x000fe20007ffe803 */
[----:B------:R-:W-:Y:S01]  /*20a0*/  UISETP.NE.U32.AND UP0, UPT, UR4, 0x1, UPT ;  /* 0x000000010400788c */ /* 0x000fe2000bf05070 */
[----:B------:R-:W-:-:S02]  /*20b0*/  ULDC.64 UR6, c[0x0][0x5d0] ;  /* 0x0001740000067ab9 */ /* 0x000fc40000000a00 */
[----:B------:R-:W-:Y:S01]  /*20c0*/  LOP3.LUT R165, R4, 0x40, R3, 0xe2, !PT ;  /* 0x0000004004a57812 */ /* 0x000fe200078ee203 */
[----:B------:R-:W-:Y:S01]  /*20d0*/  IMAD R157, R0, -0x40, R5 ;  /* 0xffffffc0009d7824 */ /* 0x000fe200078e0205 */
[----:B------:R-:W-:Y:S01]  /*20e0*/  LOP3.LUT R3, R18, 0x3, RZ, 0xc0, !PT ;  /* 0x0000000312037812 */ /* 0x000fe200078ec0ff */
[----:B------:R-:W-:Y:S01]  /*20f0*/  IMAD.SHL.U32 R0, R152, 0x100, RZ ;  /* 0x0000010098007824 */ /* 0x000fe200078e00ff */
[----:B------:R-:W-:Y:S01]  /*2100*/  UISETP.LT.U32.AND UP1, UPT, UR40, 0x4, UP1 ;  /* 0x000000042800788c */ /* 0x000fe20008f21070 */
[----:B--2---:R-:W-:Y:S01]  /*2110*/  ISETP.GE.AND P0, PT, R11, R6, PT ;  /* 0x000000060b00720c */ /* 0x004fe20003f06270 */
[----:B------:R-:W-:Y:S01]  /*2120*/  UISETP.GT.U32.AND UP0, UPT, UR40, 0x3, !UP0 ;  /* 0x000000032800788c */ /* 0x000fe2000c704070 */
[----:B------:R-:W-:Y:S01]  /*2130*/  IMAD R10, R3, -0x2, R6 ;  /* 0xfffffffe030a7824 */ /* 0x000fe200078e0206 */
[----:B------:R-:W-:Y:S01]  /*2140*/  USEL UR5, URZ, 0x1, !UP1 ;  /* 0x000000013f057887 */ /* 0x000fe2000c800000 */
[----:B------:R-:W-:Y:S01]  /*2150*/  IMAD.SHL.U32 R6, R18, 0x2, RZ ;  /* 0x0000000212067824 */ /* 0x000fe200078e00ff */
[----:B------:R-:W-:Y:S01]  /*2160*/  ISETP.GE.OR P0, PT, R0, UR8, P0 ;  /* 0x0000000800007c0c */ /* 0x000fe20008706670 */
[----:B------:R-:W-:Y:S01]  /*2170*/  IMAD R4, R15, UR6, RZ ;  /* 0x000000060f047c24 */ /* 0x000fe2000f8e02ff */
[----:B------:R-:W-:Y:S01]  /*2180*/  USEL UR4, URZ, 0x1, !UP0 ;  /* 0x000000013f047887 */ /* 0x000fe2000c000000 */
[----:B------:R-:W-:Y:S01]  /*2190*/  IMAD.WIDE R152, R152, 0x100, RZ ;  /* 0x0000010098987825 */ /* 0x000fe200078e02ff */
[----:B------:R-:W-:Y:S01]  /*21a0*/  LOP3.LUT R6, R11, 0x6, R6, 0xf8, !PT ;  /* 0x000000060b067812 */ /* 0x000fe200078ef806 */
[----:B------:R-:W-:Y:S01]  /*21b0*/  ULOP3.LUT UR39, UR39, 0x3, URZ, 0xc0, !UPT ;  /* 0x0000000327277892 */ /* 0x000fe2000f8ec03f */
[----:B------:R-:W-:Y:S01]  /*21c0*/  IADD3 R157, -R0, UR8, R157 ;  /* 0x00000008009d7c10 */ /* 0x000fe2000fffe19d */
[----:B------:R-:W-:Y:S01]  /*21d0*/  IMAD R9, R23, UR7, R4 ;  /* 0x0000000717097c24 */ /* 0x000fe2000f8e0204 */
[----:B------:R-:W-:Y:S01]  /*21e0*/  SHF.R.S32.HI R7, RZ, 0x1f, R6 ;  /* 0x0000001fff077819 */ /* 0x000fe20000011406 */
[----:B------:R-:W-:Y:S01]  /*21f0*/  ULOP3.LUT UR38, UR4, UR38, UR5, 0x96, !UPT ;  /* 0x0000002604267292 */ /* 0x000fe2000f8e9605 */
[----:B------:R-:W-:Y:S01]  /*2200*/  LOP3.LUT R165, R152, R165, R8, 0xfe, !PT ;  /* 0x000000a598a57212 */ /* 0x000fe200078efe08 */
[----:B------:R-:W-:-:S02]  /*2210*/  IMAD.IADD R0, R10, 0x1, -R11 ;  /* 0x000000010a007824 */ /* 0x000fc400078e0a0b */
[----:B------:R-:W-:-:S04]  /*2220*/  IMAD.WIDE.U32 R4, R23, UR6, R6 ;  /* 0x0000000617047c25 */ /* 0x000fc8000f8e0006 */
[----:B------:R-:W-:Y:S02]  /*2230*/  IMAD.IADD R9, R5, 0x1, R9 ;  /* 0x0000000105097824 */ /* 0x000fe400078e0209 */
[----:B------:R-:W-:Y:S02]  /*2240*/  IMAD.MOV.U32 R3, RZ, RZ, -0x1 ;  /* 0xffffffffff037424 */ /* 0x000fe400078e00ff */
[----:B------:R-:W-:Y:S01]  /*2250*/  IMAD.MOV.U32 R8, RZ, RZ, R4 ;  /* 0x000000ffff087224 */ /* 0x000fe200078e0004 */
[----:B------:R-:W-:Y:S06]  /*2260*/  @P0 BRA `(.L_x_32) ;  /* 0x0000008400700947 */ /* 0x000fec0003800000 */
[----:B------:R-:W0:Y:S01]  /*2270*/  LDC.64 R4, c[0x0][0x5c8] ;  /* 0x00017200ff047b82 */ /* 0x000e220000000a00 */
[----:B-----5:R-:W-:Y:S01]  /*2280*/  FSETP.NEU.AND P1, PT, R155, RZ, PT ;  /* 0x000000ff9b00720b */ /* 0x020fe20003f2d000 */
[----:B------:R-:W-:Y:S01]  /*2290*/  BSSY B0, `(.L_x_32) ;  /* 0x0000859000007945 */ /* 0x000fe20003800000 */
[----:B------:R-:W-:-:S04]  /*22a0*/  ISETP.GT.AND P2, PT, R157, RZ, PT ;  /* 0x000000ff9d00720c */ /* 0x000fc80003f44270 */
[----:B------:R-:W-:Y:S01]  /*22b0*/  ISETP.GT.AND P0, PT, R0, RZ, P2 ;  /* 0x000000ff0000720c */ /* 0x000fe20001704270 */
[-C--:B0-----:R-:W-:Y:S02]  /*22c0*/  IMAD R10, R153, R4.reuse, RZ ;  /* 0x00000004990a7224 */ /* 0x081fe400078e02ff */
[----:B------:R-:W-:-:S04]  /*22d0*/  IMAD.WIDE.U32 R166, R165, R4, R8 ;  /* 0x00000004a5a67225 */ /* 0x000fc800078e0008 */
[----:B------:R-:W-:-:S04]  /*22e0*/  IMAD R9, R165, R5, R10 ;  /* 0x00000005a5097224 */ /* 0x000fc800078e020a */
[----:B------:R-:W-:Y:S01]  /*22f0*/  IMAD.IADD R171, R167, 0x1, R9 ;  /* 0x00000001a7ab7824 */ /* 0x000fe200078e0209 */
[----:B------:R-:W-:Y:S06]  /*2300*/  @!P1 BRA `(.L_x_33) ;  /* 0x0000006000209947 */ /* 0x000fec0003800000 */
[----:B------:R-:W0:Y:S01]  /*2310*/  LDC.64 R10, c[0x0][0x5b8] ;  /* 0x00016e00ff0a7b82 */ /* 0x000e220000000a00 */
[----:B------:R-:W-:-:S07]  /*2320*/  ULDC.64 UR4, c[0x0][0x5c0] ;  /* 0x0001700000047ab9 */ /* 0x000fce0000000a00 */
[----:B------:R-:W1:Y:S08]  /*2330*/  LDC.64 R12, c[0x0][0x5b0] ;  /* 0x00016c00ff0c7b82 */ /* 0x000e700000000a00 */
[----:B------:R-:W2:Y:S01]  /*2340*/  LDC.64 R8, c[0x0][0x5a8] ;  /* 0x00016a00ff087b82 */ /* 0x000ea20000000a00 */
[----:B0-----:R-:W-:-:S04]  /*2350*/  IMAD R14, R15, R10, RZ ;  /* 0x0000000a0f0e7224 */ /* 0x001fc800078e02ff */
[C---:B------:R-:W-:Y:S02]  /*2360*/  IMAD R11, R23.reuse, R11, R14 ;  /* 0x0000000b170b7224 */ /* 0x040fe400078e020e */
[----:B------:R-:W-:-:S04]  /*2370*/  IMAD.WIDE.U32 R14, R23, R10, R6 ;  /* 0x0000000a170e7225 */ /* 0x000fc800078e0006 */
[----:B-1----:R-:W-:Y:S01]  /*2380*/  IMAD R20, R153, R12, RZ ;  /* 0x0000000c99147224 */ /* 0x002fe200078e02ff */
[----:B------:R-:W-:-:S03]  /*2390*/  IADD3 R21, R15, R11, RZ ;  /* 0x0000000b0f157210 */ /* 0x000fc60007ffe0ff */
[----:B------:R-:W-:Y:S02]  /*23a0*/  IMAD R169, R165, R13, R20 ;  /* 0x0000000da5a97224 */ /* 0x000fe400078e0214 */
[----:B------:R-:W-:-:S04]  /*23b0*/  IMAD.MOV.U32 R20, RZ, RZ, R14 ;  /* 0x000000ffff147224 */ /* 0x000fc800078e000e */
[----:B------:R-:W-:-:S04]  /*23c0*/  IMAD.WIDE.U32 R158, R165, R12, R20 ;  /* 0x0000000ca59e7225 */ /* 0x000fc800078e0014 */
[----:B------:R-:W-:Y:S01]  /*23d0*/  IMAD.IADD R159, R159, 0x1, R169 ;  /* 0x000000019f9f7824 */ /* 0x000fe200078e02a9 */
[----:B--2---:R-:W-:-:S04]  /*23e0*/  LEA R160, P1, R158, R8, 0x1 ;  /* 0x000000089ea07211 */ /* 0x004fc800078208ff */
[----:B------:R-:W-:-:S05]  /*23f0*/  LEA.HI.X R161, R158, R9, R159, 0x1, P1 ;  /* 0x000000099ea17211 */ /* 0x000fca00008f0c9f */
[----:B------:R-:W2:Y:S01]  /*2400*/  @P0 LDG.E.LTC128B.U16 R167, desc[UR36][R160.64] ;  /* 0x00000024a0a70981 */ /* 0x000ea2000c1e1520 */
[----:B------:R-:W-:Y:S01]  /*2410*/  IMAD.WIDE.U32 R162, R165, R12, R6 ;  /* 0x0000000ca5a27225 */ /* 0x000fe200078e0006 */
[----:B------:R-:W-:Y:S01]  /*2420*/  ISETP.GT.AND P3, PT, R0, 0x1, P2 ;  /* 0x000000010000780c */ /* 0x000fe20001764270 */
[----:B------:R-:W-:Y:S02]  /*2430*/  BSSY B1, `(.L_x_34) ;  /* 0x0000013000017945 */ /* 0x000fe40003800000 */
[----:B------:R-:W-:Y:S02]  /*2440*/  IMAD.IADD R163, R169, 0x1, R163 ;  /* 0x00000001a9a37824 */ /* 0x000fe400078e02a3 */
[----:B------:R-:W-:-:S04]  /*2450*/  IMAD.WIDE.U32 R162, R23, R10, R162 ;  /* 0x0000000a17a27225 */ /* 0x000fc800078e00a2 */
[----:B--2---:R-:W-:-:S04]  /*2460*/  IMAD.U32 R158, R167, 0x10000, RZ ;  /* 0x00010000a79e7824 */ /* 0x004fc800078e00ff */
[----:B------:R-:W-:Y:S01]  /*2470*/  FMUL R159, R158, R155 ;  /* 0x0000009b9e9f7220 */ /* 0x000fe20000400000 */
[----:B------:R-:W-:-:S03]  /*2480*/  LEA R158, P1, R166, UR4, 0x1 ;  /* 0x00000004a69e7c11 */ /* 0x000fc6000f8208ff */
[----:B------:R-:W-:Y:S01]  /*2490*/  FFMA R159, R88, R154, R159 ;  /* 0x0000009a589f7223 */ /* 0x000fe2000000009f */
[----:B------:R-:W-:-:S04]  /*24a0*/  IMAD.IADD R88, R11, 0x1, R163 ;  /* 0x000000010b587824 */ /* 0x000fc800078e02a3 */
[----:B------:R-:W-:Y:S02]  /*24b0*/  F2FP.BF16.F32.PACK_AB R161, RZ, R159 ;  /* 0x0000009fffa1723e */ /* 0x000fe400000010ff */
[----:B------:R-:W-:Y:S02]  /*24c0*/  LEA.HI.X R159, R166, UR5, R171, 0x1, P1 ;  /* 0x00000005a69f7c11 */ /* 0x000fe400088f0cab */
[----:B------:R-:W-:Y:S02]  /*24d0*/  PRMT R163, R161, 0x7610, R163 ;  /* 0x00007610a1a37816 */ /* 0x000fe400000000a3 */
[----:B------:R-:W-:-:S03]  /*24e0*/  LEA R160, P1, R162, R8, 0x1 ;  /* 0x00000008a2a07211 */ /* 0x000fc600078208ff */
[----:B------:R0:W-:Y:S01]  /*24f0*/  @P0 STG.E.U16 desc[UR36][R158.64], R163 ;  /* 0x000000a39e000986 */ /* 0x0001e2000c101524 */
[--C-:B------:R-:W-:Y:S01]  /*2500*/  LEA.HI.X R161, R162, R9, R88.reuse, 0x1, P1 ;  /* 0x00000009a2a17211 */ /* 0x100fe200008f0c58 */
[C---:B------:R-:W-:Y:S01]  /*2510*/  IMAD.SHL.U32 R162, R12.reuse, 0x8, RZ ;  /* 0x000000080ca27824 */ /* 0x040fe200078e00ff */
[----:B------:R-:W-:Y:S02]  /*2520*/  PRMT R88, R167, 0x7610, R88 ;  /* 0x00007610a7587816 */ /* 0x000fe40000000058 */
[----:B0-----:R-:W-:Y:S01]  /*2530*/  SHF.L.U64.HI R163, R12, 0x3, R13 ;  /* 0x000000030ca37819 */ /* 0x001fe2000001020d */
[----:B------:R-:W-:Y:S06]  /*2540*/  @!P3 BRA `(.L_x_35) ;  /* 0x000000000004b947 */ /* 0x000fec0003800000 */
[----:B------:R0:W5:Y:S02]  /*2550*/  LDG.E.LTC128B.U16 R88, desc[UR36][R160.64+0x2] ;  /* 0x00000224a0587981 */ /* 0x000164000c1e1520 */
.L_x_35:
[----:B------:R-:W-:Y:S05]  /*2560*/  BSYNC B1 ;  /* 0x0000000000017941 */ /* 0x000fea0003800000 */
.L_x_34:
[----:B-----5:R-:W-:Y:S01]  /*2570*/  IMAD.U32 R168, R88, 0x10000, RZ ;  /* 0x0001000058a87824 */ /* 0x020fe200078e00ff */
[----:B------:R-:W-:Y:S01]  /*2580*/  ISETP.GT.AND P0, PT, R157, 0x8, PT ;  /* 0x000000089d00780c */ /* 0x000fe20003f04270 */
[----:B------:R-:W-:-:S04]  /*2590*/  IMAD.WIDE.U32 R166, R165, R12, R162 ;  /* 0x0000000ca5a67225 */ /* 0x000fc800078e00a2 */
[----:B------:R-:W-:Y:S01]  /*25a0*/  FMUL R168, R168, R155 ;  /* 0x0000009ba8a87220 */ /* 0x000fe20000400000 */
[----:B------:R-:W-:Y:S01]  /*25b0*/  ISETP.GT.AND P1, PT, R0, RZ, P0 ;  /* 0x000000ff0000720c */ /* 0x000fe20000724270 */
[----:B------:R-:W-:Y:S02]  /*25c0*/  IMAD.IADD R169, R169, 0x1, R167 ;  /* 0x00000001a9a97824 */ /* 0x000fe400078e02a7 */
[----:B------:R-:W-:Y:S01]  /*25d0*/  FFMA R168, R89, R154, R168 ;  /* 0x0000009a59a87223 */ /* 0x000fe200000000a8 */
[----:B------:R-:W-:-:S04]  /*25e0*/  IADD3 R89, P4, R14, R166, RZ ;  /* 0x000000a60e597210 */ /* 0x000fc80007f9e0ff */
[----:B------:R-:W-:Y:S01]  /*25f0*/  F2FP.BF16.F32.PACK_AB R168, RZ, R168 ;  /* 0x000000a8ffa8723e */ /* 0x000fe200000010ff */
[----:B------:R-:W-:Y:S01]  /*2600*/  IMAD.X R172, R169, 0x1, R21, P4 ;  /* 0x00000001a9ac7824 */ /* 0x000fe200020e0615 */
[C---:B------:R-:W-:Y:S02]  /*2610*/  LEA R170, P4, R89.reuse, R8, 0x1 ;  /* 0x0000000859aa7211 */ /* 0x040fe400078808ff */
[----:B------:R-:W-:Y:S02]  /*2620*/  PRMT R167, R168, 0x7610, R167 ;  /* 0x00007610a8a77816 */ /* 0x000fe400000000a7 */
[----:B------:R-:W-:Y:S02]  /*2630*/  PRMT R168, R88, 0x7610, R168 ;  /* 0x0000761058a87816 */ /* 0x000fe400000000a8 */
[----:B------:R-:W-:Y:S01]  /*2640*/  LEA.HI.X R171, R89, R9, R172, 0x1, P4 ;  /* 0x0000000959ab7211 */ /* 0x000fe200020f0cac */
[----:B------:R1:W-:Y:S04]  /*2650*/  @P3 STG.E.U16 desc[UR36][R158.64+0x2], R167 ;  /* 0x000002a79e003986 */ /* 0x0003e8000c101524 */
[----:B------:R2:W3:Y:S01]  /*2660*/  @P1 LDG.E.LTC128B.U16 R168, desc[UR36][R170.64] ;  /* 0x00000024aaa81981 */ /* 0x0004e2000c1e1520 */
[----:B------:R-:W-:Y:S01]  /*2670*/  IADD3 R166, P3, R6, R166, RZ ;  /* 0x000000a606a67210 */ /* 0x000fe20007f7e0ff */
[----:B------:R-:W-:Y:S04]  /*2680*/  BSSY B1, `(.L_x_36) ;  /* 0x0000012000017945 */ /* 0x000fe80003800000 */
[----:B-1----:R-:W-:Y:S01]  /*2690*/  IMAD.X R167, R7, 0x1, R169, P3 ;  /* 0x0000000107a77824 */ /* 0x002fe200018e06a9 */
[----:B------:R-:W-:Y:S01]  /*26a0*/  SHF.L.U32 R169, R4, 0x4, RZ ;  /* 0x0000000404a97819 */ /* 0x000fe200000006ff */
[----:B------:R-:W-:-:S03]  /*26b0*/  IMAD.WIDE.U32 R166, R23, R10, R166 ;  /* 0x0000000a17a67225 */ /* 0x000fc600078e00a6 */
[----:B--2---:R-:W-:Y:S01]  /*26c0*/  IADD3 R170, P3, R169, R158, RZ ;  /* 0x0000009ea9aa7210 */ /* 0x004fe20007f7e0ff */
[----:B------:R-:W-:Y:S01]  /*26d0*/  IMAD.IADD R172, R11, 0x1, R167 ;  /* 0x000000010bac7824 */ /* 0x000fe200078e02a7 */
[----:B------:R-:W-:-:S05]  /*26e0*/  SHF.L.U64.HI R167, R4, 0x4, R5 ;  /* 0x0000000404a77819 */ /* 0x000fca0000010205 */
[----:B------:R-:W-:Y:S02]  /*26f0*/  IMAD.X R171, R167, 0x1, R159, P3 ;  /* 0x00000001a7ab7824 */ /* 0x000fe400018e069f */
[----:B---3--:R-:W-:-:S04]  /*2700*/  IMAD.U32 R88, R168, 0x10000, RZ ;  /* 0x00010000a8587824 */ /* 0x008fc800078e00ff */
[----:B------:R-:W-:Y:S01]  /*2710*/  FMUL R89, R88, R155 ;  /* 0x0000009b58597220 */ /* 0x000fe20000400000 */
[----:B------:R-:W-:-:S03]  /*2720*/  LEA R88, P4, R166, R8, 0x1 ;  /* 0x00000008a6587211 */ /* 0x000fc600078808ff */
[----:B------:R-:W-:Y:S01]  /*2730*/  FFMA R90, R90, R154, R89 ;  /* 0x0000009a5a5a7223 */ /* 0x000fe20000000059 */
[----:B------:R-:W-:Y:S02]  /*2740*/  LEA.HI.X R89, R166, R9, R172, 0x1, P4 ;  /* 0x00000009a6597211 */ /* 0x000fe400020f0cac */
[----:B------:R-:W-:Y:S02]  /*2750*/  ISETP.GT.AND P4, PT, R0, 0x1, P0 ;  /* 0x000000010000780c */ /* 0x000fe40000784270 */
[----:B------:R-:W-:-:S05]  /*2760*/  F2FP.BF16.F32.PACK_AB R90, RZ, R90 ;  /* 0x0000005aff5a723e */ /* 0x000fca00000010ff */
[----:B------:R1:W-:Y:S06]  /*2770*/  @P1 STG.E.U16 desc[UR36][R170.64], R90 ;  /* 0x0000005aaa001986 */ /* 0x0003ec000c101524 */
[----:B------:R-:W-:Y:S05]  /*2780*/  @!P4 BRA `(.L_x_37) ;  /* 0x000000000004c947 */ /* 0x000fea0003800000 */
[----:B------:R2:W5:Y:S02]  /*2790*/  LDG.E.LTC128B.U16 R168, desc[UR36][R88.64+0x2] ;  /* 0x0000022458a87981 */ /* 0x000564000c1e1520 */
.L_x_37:
[----:B------:R-:W-:Y:S05]  /*27a0*/  BSYNC B1 ;  /* 0x0000000000017941 */ /* 0x000fea0003800000 */
.L_x_36:
[----:B-1---5:R-:W-:Y:S01]  /*27b0*/  IMAD.U32 R90, R168, 0x10000, RZ ;  /* 0x00010000a85a7824 */ /* 0x022fe200078e00ff */
[----:B------:R-:W-:Y:S01]  /*27c0*/  ISETP.GT.AND P1, PT, R0, 0x8, P2 ;  /* 0x000000080000780c */ /* 0x000fe20001724270 */
[----:B------:R-:W-:Y:S02]  /*27d0*/  BSSY B1, `(.L_x_38) ;  /* 0x000000a000017945 */ /* 0x000fe40003800000 */
[----:B------:R-:W-:-:S04]  /*27e0*/  FMUL R90, R90, R155 ;  /* 0x0000009b5a5a7220 */ /* 0x000fc80000400000 */
[----:B------:R-:W-:Y:S01]  /*27f0*/  FFMA R90, R91, R154, R90 ;  /* 0x0000009a5b5a7223 */ /* 0x000fe2000000005a */
[----:B------:R-:W-:-:S04]  /*2800*/  @P4 IMAD.MOV.U32 R91, RZ, RZ, R171 ;  /* 0x000000ffff5b4224 */ /* 0x000fc800078e00ab */
[----:B------:R-:W-:-:S04]  /*2810*/  F2FP.BF16.F32.PACK_AB R90, RZ, R90 ;  /* 0x0000005aff5a723e */ /* 0x000fc800000010ff */
[----:B------:R-:W-:Y:S01]  /*2820*/  PRMT R166, R90, 0x7610, R166 ;  /* 0x000076105aa67816 */ /* 0x000fe200000000a6 */
[----:B------:R-:W-:-:S05]  /*2830*/  @P4 IMAD.MOV.U32 R90, RZ, RZ, R170 ;  /* 0x000000ffff5a4224 */ /* 0x000fca00078e00aa */
[----:B------:R1:W-:Y:S01]  /*2840*/  @P4 STG.E.U16 desc[UR36][R90.64+0x2], R166 ;  /* 0x000002a65a004986 */ /* 0x0003e2000c101524 */
[----:B------:R-:W-:Y:S05]  /*2850*/  @!P1 BRA `(.L_x_39) ;  /* 0x0000000000049947 */ /* 0x000fea0003800000 */
[----:B------:R3:W5:Y:S02]  /*2860*/  LDG.E.LTC128B.U16 R168, desc[UR36][R160.64+0x10] ;  /* 0x00001024a0a87981 */ /* 0x000764000c1e1520 */
.L_x_39:
[----:B------:R-:W-:Y:S05]  /*2870*/  BSYNC B1 ;  /* 0x0000000000017941 */ /* 0x000fea0003800000 */
.L_x_38:
[----:B-1---5:R-:W-:Y:S01]  /*2880*/  IMAD.U32 R90, R168, 0x10000, RZ ;  /* 0x00010000a85a7824 */ /* 0x022fe200078e00ff */
[----:B------:R-:W-:Y:S01]  /*2890*/  ISETP.GT.AND P3, PT, R0, 0x9, P2 ;  /* 0x000000090000780c */ /* 0x000fe20001764270 */
[----:B------:R-:W-:Y:S02]  /*28a0*/  BSSY B1, `(.L_x_40) ;  /* 0x000000a000017945 */ /* 0x000fe40003800000 */
[----:B------:R-:W-:Y:S01]  /*28b0*/  FMUL R91, R90, R155 ;  /* 0x0000009b5a5b7220 */ /* 0x000fe20000400000 */
[----:B------:R-:W-:-:S03]  /*28c0*/  @P1 IMAD.MOV.U32 R90, RZ, RZ, R158 ;  /* 0x000000ffff5a1224 */ /* 0x000fc600078e009e */
[----:B------:R-:W-:-:S05]  /*28d0*/  FFMA R91, R92, R154, R91 ;  /* 0x0000009a5c5b7223 */ /* 0x000fca000000005b */
[----:B------:R-:W-:-:S04]  /*28e0*/  F2FP.BF16.F32.PACK_AB R91, RZ, R91 ;  /* 0x0000005bff5b723e */ /* 0x000fc800000010ff */
[----:B------:R-:W-:Y:S01]  /*28f0*/  PRMT R92, R91, 0x7610, R92 ;  /* 0x000076105b5c7816 */ /* 0x000fe2000000005c */
[----:B------:R-:W-:-:S05]  /*2900*/  @P1 IMAD.MOV.U32 R91, RZ, RZ, R159 ;  /* 0x000000ffff5b1224 */ /* 0x000fca00078e009f */
[----:B------:R1:W-:Y:S01]  /*2910*/  @P1 STG.E.U16 desc[UR36][R90.64+0x10], R92 ;  /* 0x0000105c5a001986 */ /* 0x0003e2000c101524 */
[----:B------:R-:W-:Y:S05]  /*2920*/  @!P3 BRA `(.L_x_41) ;  /* 0x000000000004b947 */ /* 0x000fea0003800000 */
[----:B------:R4:W5:Y:S02]  /*2930*/  LDG.E.LTC128B.U16 R168, desc[UR36][R160.64+0x12] ;  /* 0x00001224a0a87981 */ /* 0x000964000c1e1520 */
.L_x_41:
[----:B------:R-:W-:Y:S05]  /*2940*/  BSYNC B1 ;  /* 0x0000000000017941 */ /* 0x000fea0003800000 */
.L_x_40:
[----:B-1---5:R-:W-:Y:S01]  /*2950*/  IMAD.U32 R90, R168, 0x10000, RZ ;  /* 0x00010000a85a7824 */ /* 0x022fe200078e00ff */
[----:B------:R-:W-:Y:S01]  /*2960*/  ISETP.GT.AND P1, PT, R0, 0x8, P0 ;  /* 0x000000080000780c */ /* 0x000fe20000724270 */
[----:B------:R-:W-:Y:S01]  /*2970*/  @P3 IMAD.MOV.U32 R91, RZ, RZ, R159 ;  /* 0x000000ffff5b3224 */ /* 0x000fe200078e009f */
[----:B------:R-:W-:Y:S01]  /*2980*/  BSSY B1, `(.L_x_42) ;  /* 0x0000009000017945 */ /* 0x000fe20003800000 */
[----:B------:R-:W-:-:S04]  /*2990*/  FMUL R90, R90, R155 ;  /* 0x0000009b5a5a7220 */ /* 0x000fc80000400000 */
[----:B------:R-:W-:-:S05]  /*29a0*/  FFMA R90, R93, R154, R90 ;  /* 0x0000009a5d5a7223 */ /* 0x000fca000000005a */
[----:B------:R-:W-:-:S04]  /*29b0*/  F2FP.BF16.F32.PACK_AB R90, RZ, R90 ;  /* 0x0000005aff5a723e */ /* 0x000fc800000010ff */
[----:B------:R-:W-:Y:S01]  /*29c0*/  PRMT R92, R90, 0x7610, R92 ;  /* 0x000076105a5c7816 */ /* 0x000fe2000000005c */
[----:B------:R-:W-:-:S05]  /*29d0*/  @P3 IMAD.MOV.U32 R90, RZ, RZ, R158 ;  /* 0x000000ffff5a3224 */ /* 0x000fca00078e009e */
[----:B------:R1:W-:Y:S01]  /*29e0*/  @P3 STG.E.U16 desc[UR36][R90.64+0x12], R92 ;  /* 0x0000125c5a003986 */ /* 0x0003e2000c101524 */
[----:B------:R-:W-:Y:S05]  /*29f0*/  @!P1 BRA `(.L_x_43) ;  /* 0x0000000000049947 */ /* 0x000fea0003800000 */
[----:B------:R0:W5:Y:S02]  /*2a00*/  LDG.E.LTC128B.U16 R168, desc[UR36][R88.64+0x10] ;  /* 0x0000102458a87981 */ /* 0x000164000c1e1520 */
.L_x_43:
[----:B------:R-:W-:Y:S05]  /*2a10*/  BSYNC B1 ;  /* 0x0000000000017941 */ /* 0x000fea0003800000 */
.L_x_42:
[----:B-1---5:R-:W-:Y:S01]  /*2a20*/  SHF.L.U32 R90, R168, 0x10, RZ ;  /* 0x00000010a85a7819 */ /* 0x022fe200000006ff */
[----:B------:R-:W-:Y:S01]  /*2a30*/  BSSY B1, `(.L_x_44) ;  /* 0x000000b000017945 */ /* 0x000fe20003800000 */
[----:B------:R-:W-:-:S03]  /*2a40*/  ISETP.GT.AND P3, PT, R0, 0x9, P0 ;  /* 0x000000090000780c */ /* 0x000fc60000764270 */
        /* <DEDUP_REMOVED lines=9> */
.L_x_45:
[----:B------:R-:W-:Y:S05]  /*2ae0*/  BSYNC B1 ;  /* 0x0000000000017941 */ /* 0x000fea0003800000 */
.L_x_44:
        /* <DEDUP_REMOVED lines=12> */
.L_x_47:
[----:B------:R-:W-:Y:S05]  /*2bb0*/  BSYNC B1 ;  /* 0x0000000000017941 */ /* 0x000fea0003800000 */
.L_x_46:
        /* <DEDUP_REMOVED lines=12> */
.L_x_49:
[----:B------:R-:W-:Y:S05]  /*2c80*/  BSYNC B1 ;  /* 0x0000000000017941 */ /* 0x000fea0003800000 */
.L_x_48:
        /* <DEDUP_REMOVED lines=12> */
.L_x_51:
[----:B------:R-:W-:Y:S05]  /*2d50*/  BSYNC B1 ;  /* 0x0000000000017941 */ /* 0x000fea0003800000 */
.L_x_50:
        /* <DEDUP_REMOVED lines=12> */
.L_x_53:
[----:B------:R-:W-:Y:S05]  /*2e20*/  BSYNC B1 ;  /* 0x0000000000017941 */ /* 0x000fea0003800000 */
.L_x_52:
        /* <DEDUP_REMOVED lines=12> */
.L_x_55:
[----:B------:R-:W-:Y:S05]  /*2ef0*/  BSYNC B1 ;  /* 0x0000000000017941 */ /* 0x000fea0003800000 */
.L_x_54:
        /* <DEDUP_REMOVED lines=12> */
.L_x_57:
[----:B------:R-:W-:Y:S05]  /*2fc0*/  BSYNC B1 ;  /* 0x0000000000017941 */ /* 0x000fea0003800000 */
.L_x_56:
        /* <DEDUP_REMOVED lines=12> */
.L_x_59:
[----:B------:R-:W-:Y:S05]  /*3090*/  BSYNC B1 ;  /* 0x0000000000017941 */ /* 0x000fea0003800000 */
.L_x_58:
        /* <DEDUP_REMOVED lines=12> */
.L_x_61:
[----:B------:R-:W-:Y:S05]  /*3160*/  BSYNC B1 ;  /* 0x0000000000017941 */ /* 0x000fea0003800000 */
.L_x_60:
        /* <DEDUP_REMOVED lines=12> */
.L_x_63:
[----:B------:R-:W-:Y:S05]  /*3230*/  BSYNC B1 ;  /* 0x0000000000017941 */ /* 0x000fea0003800000 */
.L_x_62:
        /* <DEDUP_REMOVED lines=12> */
.L_x_65:
[----:B------:R-:W-:Y:S05]  /*3300*/  BSYNC B1 ;  /* 0x0000000000017941 */ /* 0x000fea0003800000 */
.L_x_64:
        /* <DEDUP_REMOVED lines=12> */
.L_x_67:
[----:B------:R-:W-:Y:S05]  /*33d0*/  BSYNC B1 ;  /* 0x0000000000017941 */ /* 0x000fea0003800000 */
.L_x_66:
        /* <DEDUP_REMOVED lines=12> */
.L_x_69:
[----:B------:R-:W-:Y:S05]  /*34a0*/  BSYNC B1 ;  /* 0x0000000000017941 */ /* 0x000fea0003800000 */
.L_x_68:
        /* <DEDUP_REMOVED lines=12> */
.L_x_71:
[----:B------:R-:W-:Y:S05]  /*3570*/  BSYNC B1 ;  /* 0x0000000000017941 */ /* 0x000fea0003800000 */
.L_x_70:
        /* <DEDUP_REMOVED lines=12> */
.L_x_73:
[----:B------:R-:W-:Y:S05]  /*3640*/  BSYNC B1 ;  /* 0x0000000000017941 */ /* 0x000fea0003800000 */
.L_x_72:
        /* <DEDUP_REMOVED lines=12> */
.L_x_75:
[----:B------:R-:W-:Y:S05]  /*3710*/  BSYNC B1 ;  /* 0x0000000000017941 */ /* 0x000fea0003800000 */
.L_x_74:
        /* <DEDUP_REMOVED lines=12> */
.L_x_77:
[----:B------:R-:W-:Y:S05]  /*37e0*/  BSYNC B1 ;  /* 0x0000000000017941 */ /* 0x000fea0003800000 */
.L_x_76:
        /* <DEDUP_REMOVED lines=12> */
.L_x_79:
[----:B------:R-:W-:Y:S05]  /*38b0*/  BSYNC B1 ;  /* 0x0000000000017941 */ /* 0x000fea0003800000 */
.L_x_78:
        /* <DEDUP_REMOVED lines=12> */
.L_x_81:
[----:B------:R-:W-:Y:S05]  /*3980*/  BSYNC B1 ;  /* 0x0000000000017941 */ /* 0x000fea0003800000 */
.L_x_80:
        /* <DEDUP_REMOVED lines=12> */
.L_x_83:
[----:B------:R-:W-:Y:S05]  /*3a50*/  BSYNC B1 ;  /* 0x0000000000017941 */ /* 0x000fea0003800000 */
.L_x_82:
        /* <DEDUP_REMOVED lines=12> */
.L_x_85:
[----:B------:R-:W-:Y:S05]  /*3b20*/  BSYNC B1 ;  /* 0x0000000000017941 */ /* 0x000fea0003800000 */
.L_x_84:
        /* <DEDUP_REMOVED lines=12> */
.L_x_87:
[----:B------:R-:W-:Y:S05]  /*3bf0*/  BSYNC B1 ;  /* 0x0000000000017941 */ /* 0x000fea0003800000 */
.L_x_86:
        /* <DEDUP_REMOVED lines=12> */
.L_x_89:
[----:B------:R-:W-:Y:S05]  /*3cc0*/  BSYNC B1 ;  /* 0x0000000000017941 */ /* 0x000fea0003800000 */
.L_x_88:
        /* <DEDUP_REMOVED lines=12> */
.L_x_91:
[----:B------:R-:W-:Y:S05]  /*3d90*/  BSYNC B1 ;  /* 0x0000000000017941 */ /* 0x000fea0003800000 */
.L_x_90:
        /* <DEDUP_REMOVED lines=12> */
.L_x_93:
[----:B------:R-:W-:Y:S05]  /*3e60*/  BSYNC B1 ;  /* 0x0000000000017941 */ /* 0x000fea0003800000 */
.L_x_92:
        /* <DEDUP_REMOVED lines=12> */
.L_x_95:
[----:B------:R-:W-:Y:S05]  /*3f30*/  BSYNC B1 ;  /* 0x0000000000017941 */ /* 0x000fea0003800000 */
.L_x_94:
        /* <DEDUP_REMOVED lines=12> */
.L_x_97:
[----:B------:R-:W-:Y:S05]  /*4000*/  BSYNC B1 ;  /* 0x0000000000017941 */ /* 0x000fea0003800000 */
.L_x_96:
        /* <DEDUP_REMOVED lines=12> */
.L_x_99:
[----:B------:R-:W-:Y:S05]  /*40d0*/  BSYNC B1 ;  /* 0x0000000000017941 */ /* 0x000fea0003800000 */
.L_x_98:
        /* <DEDUP_REMOVED lines=12> */
.L_x_101:
[----:B------:R-:W-:Y:S05]  /*41a0*/  BSYNC B1 ;  /* 0x0000000000017941 */ /* 0x000fea0003800000 */
.L_x_100:
        /* <DEDUP_REMOVED lines=12> */
.L_x_103:
[----:B------:R-:W-:Y:S05]  /*4270*/  BSYNC B1 ;  /* 0x0000000000017941 */ /* 0x000fea0003800000 */
.L_x_102:
        /* <DEDUP_REMOVED lines=12> */
.L_x_105:
[----:B------:R-:W-:Y:S05]  /*4340*/  BSYNC B1 ;  /* 0x0000000000017941 */ /* 0x000fea0003800000 */
.L_x_104:
        /* <DEDUP_REMOVED lines=12> */
.L_x_107:
[----:B------:R-:W-:Y:S05]  /*4410*/  BSYNC B1 ;  /* 0x0000000000017941 */ /* 0x000fea0003800000 */
.L_x_106:
        /* <DEDUP_REMOVED lines=12> */
.L_x_109:
[----:B------:R-:W-:Y:S05]  /*44e0*/  BSYNC B1 ;  /* 0x0000000000017941 */ /* 0x000fea0003800000 */
.L_x_108:
        /* <DEDUP_REMOVED lines=12> */
.L_x_111:
[----:B------:R-:W-:Y:S05]  /*45b0*/  BSYNC B1 ;  /* 0x0000000000017941 */ /* 0x000fea0003800000 */
.L_x_110:
        /* <DEDUP_REMOVED lines=12> */
.L_x_113:
[----:B------:R-:W-:Y:S05]  /*4680*/  BSYNC B1 ;  /* 0x0000000000017941 */ /* 0x000fea0003800000 */
.L_x_112:
        /* <DEDUP_REMOVED lines=12> */
.L_x_115:
[----:B------:R-:W-:Y:S05]  /*4750*/  BSYNC B1 ;  /* 0x0000000000017941 */ /* 0x000fea0003800000 */
.L_x_114:
        /* <DEDUP_REMOVED lines=12> */
.L_x_117:
[----:B------:R-:W-:Y:S05]  /*4820*/  BSYNC B1 ;  /* 0x0000000000017941 */ /* 0x000fea0003800000 */
.L_x_116:
        /* <DEDUP_REMOVED lines=12> */
.L_x_119:
[----:B------:R-:W-:Y:S05]  /*48f0*/  BSYNC B1 ;  /* 0x0000000000017941 */ /* 0x000fea0003800000 */
.L_x_118:
        /* <DEDUP_REMOVED lines=12> */
.L_x_121:
[----:B------:R-:W-:Y:S05]  /*49c0*/  BSYNC B1 ;  /* 0x0000000000017941 */ /* 0x000fea0003800000 */
.L_x_120:
        /* <DEDUP_REMOVED lines=12> */
.L_x_123:
[----:B------:R-:W-:Y:S05]  /*4a90*/  BSYNC B1 ;  /* 0x0000000000017941 */ /* 0x000fea0003800000 */
.L_x_122:
        /* <DEDUP_REMOVED lines=12> */
.L_x_125:
[----:B------:R-:W-:Y:S05]  /*4b60*/  BSYNC B1 ;  /* 0x0000000000017941 */ /* 0x000fea0003800000 */
.L_x_124:
        /* <DEDUP_REMOVED lines=12> */
.L_x_127:
[----:B------:R-:W-:Y:S05]  /*4c30*/  BSYNC B1 ;  /* 0x0000000000017941 */ /* 0x000fea0003800000 */
.L_x_126:
        /* <DEDUP_REMOVED lines=12> */
.L_x_129:
[----:B------:R-:W-:Y:S05]  /*4d00*/  BSYNC B1 ;  /* 0x0000000000017941 */ /* 0x000fea0003800000 */
.L_x_128:
        /* <DEDUP_REMOVED lines=12> */
.L_x_131:
[----:B------:R-:W-:Y:S05]  /*4dd0*/  BSYNC B1 ;  /* 0x0000000000017941 */ /* 0x000fea0003800000 */
.L_x_130:
        /* <DEDUP_REMOVED lines=12> */
.L_x_133:
[----:B------:R-:W-:Y:S05]  /*4ea0*/  BSYNC B1 ;  /* 0x0000000000017941 */ /* 0x000fea0003800000 */
.L_x_132:
        /* <DEDUP_REMOVED lines=12> */
.L_x_135:
[----:B------:R-:W-:Y:S05]  /*4f70*/  BSYNC B1 ;  /* 0x0000000000017941 */ /* 0x000fea0003800000 */
.L_x_134:
        /* <DEDUP_REMOVED lines=12> */
.L_x_137:
[----:B------:R-:W-:Y:S05]  /*5040*/  BSYNC B1 ;  /* 0x0000000000017941 */ /* 0x000fea0003800000 */
.L_x_136:
        /* <DEDUP_REMOVED lines=12> */
.L_x_139:
[----:B------:R-:W-:Y:S05]  /*5110*/  BSYNC B1 ;  /* 0x0000000000017941 */ /* 0x000fea0003800000 */
.L_x_138:
        /* <DEDUP_REMOVED lines=12> */
.L_x_141:
[----:B------:R-:W-:Y:S05]  /*51e0*/  BSYNC B1 ;  /* 0x0000000000017941 */ /* 0x000fea0003800000 */
.L_x_140:
        /* <DEDUP_REMOVED lines=12> */
.L_x_143:
[----:B------:R-:W-:Y:S05]  /*52b0*/  BSYNC B1 ;  /* 0x0000000000017941 */ /* 0x000fea0003800000 */
.L_x_142:
        /* <DEDUP_REMOVED lines=12> */
.L_x_145:
[----:B------:R-:W-:Y:S05]  /*5380*/  BSYNC B1 ;  /* 0x0000000000017941 */ /* 0x000fea0003800000 */
.L_x_144:
        /* <DEDUP_REMOVED lines=12> */
.L_x_147:
[----:B------:R-:W-:Y:S05]  /*5450*/  BSYNC B1 ;  /* 0x0000000000017941 */ /* 0x000fea0003800000 */
.L_x_146:
        /* <DEDUP_REMOVED lines=12> */
.L_x_149:
[----:B------:R-:W-:Y:S05]  /*5520*/  BSYNC B1 ;  /* 0x0000000000017941 */ /* 0x000fea0003800000 */
.L_x_148:
        /* <DEDUP_REMOVED lines=12> */
.L_x_151:
[----:B------:R-:W-:Y:S05]  /*55f0*/  BSYNC B1 ;  /* 0x0000000000017941 */ /* 0x000fea0003800000 */
.L_x_150:
        /* <DEDUP_REMOVED lines=12> */
.L_x_153:
[----:B------:R-:W-:Y:S05]  /*56c0*/  BSYNC B1 ;  /* 0x0000000000017941 */ /* 0x000fea0003800000 */
.L_x_152:
        /* <DEDUP_REMOVED lines=12> */
.L_x_155:
[----:B------:R-:W-:Y:S05]  /*5790*/  BSYNC B1 ;  /* 0x0000000000017941 */ /* 0x000fea0003800000 */
.L_x_154:
[----:B-1---5:R-:W-:Y:S01]  /*57a0*/  SHF.L.U32 R90, R168, 0x10, RZ ;  /* 0x00000010a85a7819 */ /* 0x022fe200000006ff */
[----:B------:R-:W-:Y:S01]  /*57b0*/  BSSY B1, `(.L_x_156) ;  /* 0x000000d000017945 */ /* 0x000fe20003800000 */
[----:B------:R-:W-:Y:S02]  /*57c0*/  ISETP.GT.AND P1, PT, R0, 0x79, P0 ;  /* 0x000000790000780c */ /* 0x000fe40000724270 */
[----:B------:R-:W-:Y:S01]  /*57d0*/  IADD3 R165, P0, R165, 0x80, RZ ;  /* 0x00000080a5a57810 */ /* 0x000fe20007f1e0ff */
[----:B------:R-:W-:Y:S01]  /*57e0*/  FMUL R91, R90, R155 ;  /* 0x0000009b5a5b7220 */ /* 0x000fe20000400000 */
[----:B------:R-:W-:-:S03]  /*57f0*/  @P3 IMAD.MOV.U32 R90, RZ, RZ, R170 ;  /* 0x000000ffff5a3224 */ /* 0x000fc600078e00aa */
[----:B------:R-:W-:Y:S01]  /*5800*/  FFMA R91, R150, R154, R91 ;  /* 0x0000009a965b7223 */ /* 0x000fe2000000005b */
[----:B------:R-:W-:-:S04]  /*5810*/  IMAD.X R153, RZ, RZ, R153, P0 ;  /* 0x000000ffff997224 */ /* 0x000fc800000e0699 */
[----:B------:R-:W-:-:S04]  /*5820*/  F2FP.BF16.F32.PACK_AB R91, RZ, R91 ;  /* 0x0000005bff5b723e */ /* 0x000fc800000010ff */
[----:B------:R-:W-:Y:S01]  /*5830*/  PRMT R92, R91, 0x7610, R92 ;  /* 0x000076105b5c7816 */ /* 0x000fe2000000005c */
[----:B------:R-:W-:-:S05]  /*5840*/  @P3 IMAD.MOV.U32 R91, RZ, RZ, R171 ;  /* 0x000000ffff5b3224 */ /* 0x000fca00078e00ab */
[----:B------:R1:W-:Y:S01]  /*5850*/  @P3 STG.E.U16 desc[UR36][R90.64+0xf0], R92 ;  /* 0x0000f05c5a003986 */ /* 0x0003e2000c101524 */
[----:B------:R-:W-:Y:S05]  /*5860*/  @!P1 BRA `(.L_x_157) ;  /* 0x0000000000049947 */ /* 0x000fea0003800000 */
[----:B------:R0:W5:Y:S02]  /*5870*/  LDG.E.LTC128B.U16 R168, desc[UR36][R88.64+0xf2] ;  /* 0x0000f22458a87981 */ /* 0x000164000c1e1520 */
.L_x_157:
[----:B------:R-:W-:Y:S05]  /*5880*/  BSYNC B1 ;  /* 0x0000000000017941 */ /* 0x000fea0003800000 */
.L_x_156:
[----:B0-2--5:R-:W-:Y:S01]  /*5890*/  IMAD.U32 R88, R168, 0x10000, RZ ;  /* 0x00010000a8587824 */ /* 0x025fe200078e00ff */
[----:B------:R-:W-:Y:S01]  /*58a0*/  ISETP.GT.AND P0, PT, R157, 0x80, PT ;  /* 0x000000809d00780c */ /* 0x000fe20003f04270 */
[-C--:B-1----:R-:W-:Y:S02]  /*58b0*/  IMAD R92, R153, R12.reuse, RZ ;  /* 0x0000000c995c7224 */ /* 0x082fe400078e02ff */
[----:B------:R-:W-:Y:S01]  /*58c0*/  FMUL R90, R88, R155 ;  /* 0x0000009b585a7220 */ /* 0x000fe20000400000 */
[----:B------:R-:W-:Y:S01]  /*58d0*/  IMAD.WIDE.U32 R88, R165, R12, R20 ;  /* 0x0000000ca5587225 */ /* 0x000fe200078e0014 */
[----:B------:R-:W-:-:S03]  /*58e0*/  ISETP.GT.AND P2, PT, R0, RZ, P0 ;  /* 0x000000ff0000720c */ /* 0x000fc60000744270 */
[----:B------:R-:W-:Y:S01]  /*58f0*/  FFMA R151, R151, R154, R90 ;  /* 0x0000009a97977223 */ /* 0x000fe2000000005a */
[----:B------:R-:W-:Y:S01]  /*5900*/  IMAD R99, R165, R13, R92 ;  /* 0x0000000da5637224 */ /* 0x000fe200078e025c */
[----:B------:R-:W-:-:S03]  /*5910*/  LEA R90, P3, R88, R8, 0x1 ;  /* 0x00000008585a7211 */ /* 0x000fc600078608ff */
[----:B------:R-:W-:Y:S01]  /*5920*/  IMAD.IADD R13, R89, 0x1, R99 ;  /* 0x00000001590d7824 */ /* 0x000fe200078e0263 */
[----:B------:R-:W-:-:S04]  /*5930*/  F2FP.BF16.F32.PACK_AB R151, RZ, R151 ;  /* 0x00000097ff97723e */ /* 0x000fc800000010ff */
[----:B------:R-:W-:Y:S01]  /*5940*/  LEA.HI.X R91, R88, R9, R13, 0x1, P3 ;  /* 0x00000009585b7211 */ /* 0x000fe200018f0c0d */
[----:B------:R0:W-:Y:S04]  /*5950*/  @P1 STG.E.U16 desc[UR36][R170.64+0xf2], R151 ;  /* 0x0000f297aa001986 */ /* 0x0001e8000c101524 */
[----:B------:R-:W2:Y:S01]  /*5960*/  @P2 LDG.E.LTC128B.U16 R168, desc[UR36][R90.64] ;  /* 0x000000245aa82981 */ /* 0x000ea2000c1e1520 */
[----:B------:R-:W-:Y:S01]  /*5970*/  IMAD.WIDE.U32 R88, R165, R12, R6 ;  /* 0x0000000ca5587225 */ /* 0x000fe200078e0006 */
[----:B------:R-:W-:Y:S01]  /*5980*/  SHF.L.U64.HI R97, R4, 0x8, R5 ;  /* 0x0000000804617819 */ /* 0x000fe20000010205 */
[----:B------:R-:W-:Y:S01]  /*5990*/  BSSY B1, `(.L_x_158) ;  /* 0x0000011000017945 */ /* 0x000fe20003800000 */
[----:B------:R-:W-:Y:S01]  /*59a0*/  ISETP.GT.AND P3, PT, R0, 0x1, P0 ;  /* 0x000000010000780c */ /* 0x000fe20000764270 */
[----:B------:R-:W-:-:S02]  /*59b0*/  IMAD.IADD R89, R99, 0x1, R89 ;  /* 0x0000000163597824 */ /* 0x000fc400078e0259 */
[----:B------:R-:W-:Y:S02]  /*59c0*/  IMAD.SHL.U32 R95, R4, 0x100, RZ ;  /* 0x00000100045f7824 */ /* 0x000fe400078e00ff */
[----:B--2---:R-:W-:-:S04]  /*59d0*/  IMAD.U32 R92, R168, 0x10000, RZ ;  /* 0x00010000a85c7824 */ /* 0x004fc800078e00ff */
[----:B------:R-:W-:Y:S01]  /*59e0*/  FMUL R13, R92, R155 ;  /* 0x0000009b5c0d7220 */ /* 0x000fe20000400000 */
[----:B------:R-:W-:Y:S01]  /*59f0*/  IMAD.WIDE.U32 R92, R23, R10, R88 ;  /* 0x0000000a175c7225 */ /* 0x000fe200078e0058 */
[----:B------:R-:W-:-:S03]  /*5a00*/  IADD3 R88, P1, R95, R158, RZ ;  /* 0x0000009e5f587210 */ /* 0x000fc60007f3e0ff */
[----:B------:R-:W-:Y:S01]  /*5a10*/  FFMA R13, R24, R154, R13 ;  /* 0x0000009a180d7223 */ /* 0x000fe2000000000d */
[----:B------:R-:W-:Y:S01]  /*5a20*/  IMAD.IADD R5, R11, 0x1, R93 ;  /* 0x000000010b057824 */ /* 0x000fe200078e025d */
[C---:B------:R-:W-:Y:S01]  /*5a30*/  LEA R4, P4, R92.reuse, R8, 0x1 ;  /* 0x000000085c047211 */ /* 0x040fe200078808ff */
[----:B------:R-:W-:Y:S02]  /*5a40*/  IMAD.X R89, R97, 0x1, R159, P1 ;  /* 0x0000000161597824 */ /* 0x000fe400008e069f */
[----:B------:R-:W-:Y:S02]  /*5a50*/  F2FP.BF16.F32.PACK_AB R13, RZ, R13 ;  /* 0x0000000dff0d723e */ /* 0x000fe400000010ff */
[----:B------:R-:W-:-:S03]  /*5a60*/  LEA.HI.X R5, R92, R9, R5, 0x1, P4 ;  /* 0x000000095c057211 */ /* 0x000fc600020f0c05 */
[----:B------:R0:W-:Y:S01]  /*5a70*/  @P2 STG.E.U16 desc[UR36][R88.64], R13 ;  /* 0x0000000d58002986 */ /* 0x0001e2000c101524 */
[----:B------:R-:W-:Y:S05]  /*5a80*/  @!P3 BRA `(.L_x_159) ;  /* 0x000000000004b947 */ /* 0x000fea0003800000 */
[----:B------:R1:W5:Y:S02]  /*5a90*/  LDG.E.LTC128B.U16 R168, desc[UR36][R4.64+0x2] ;  /* 0x0000022404a87981 */ /* 0x000364000c1e1520 */
.L_x_159:
[----:B------:R-:W-:Y:S05]  /*5aa0*/  BSYNC B1 ;  /* 0x0000000000017941 */ /* 0x000fea0003800000 */
.L_x_158:
[----:B------:R-:W-:Y:S01]  /*5ab0*/  IMAD.WIDE.U32 R162, R165, R12, R162 ;  /* 0x0000000ca5a27225 */ /* 0x000fe200078e00a2 */
[----:B------:R-:W-:Y:S01]  /*5ac0*/  ISETP.GT.AND P1, PT, R157, 0x88, PT ;  /* 0x000000889d00780c */ /* 0x000fe20003f24270 */
[----:B------:R-:W-:Y:S02]  /*5ad0*/  BSSY B1, `(.L_x_160) ;  /* 0x0000012000017945 */ /* 0x000fe40003800000 */
[----:B-----5:R-:W-:Y:S01]  /*5ae0*/  IMAD.U32 R20, R168, 0x10000, RZ ;  /* 0x00010000a8147824 */ /* 0x020fe200078e00ff */
[----:B------:R-:W-:Y:S01]  /*5af0*/  IADD3 R14, P2, R14, R162, RZ ;  /* 0x000000a20e0e7210 */ /* 0x000fe20007f5e0ff */
[----:B------:R-:W-:Y:S01]  /*5b00*/  @P3 IMAD.MOV.U32 R15, RZ, RZ, R89 ;  /* 0x000000ffff0f3224 */ /* 0x000fe200078e0059 */
[----:B------:R-:W-:Y:S01]  /*5b10*/  IADD3 R99, R99, R163, RZ ;  /* 0x000000a363637210 */ /* 0x000fe20007ffe0ff */
[----:B------:R-:W-:Y:S01]  /*5b20*/  FMUL R20, R20, R155 ;  /* 0x0000009b14147220 */ /* 0x000fe20000400000 */
[----:B------:R-:W-:-:S03]  /*5b30*/  LEA R12, P4, R14, R8, 0x1 ;  /* 0x000000080e0c7211 */ /* 0x000fc600078808ff */
[----:B------:R-:W-:Y:S02]  /*5b40*/  IMAD.X R21, R99, 0x1, R21, P2 ;  /* 0x0000000163157824 */ /* 0x000fe400010e0615 */
[----:B------:R-:W-:Y:S01]  /*5b50*/  FFMA R20, R25, R154, R20 ;  /* 0x0000009a19147223 */ /* 0x000fe20000000014 */
[----:B------:R-:W-:Y:S02]  /*5b60*/  ISETP.GT.AND P2, PT, R0, RZ, P1 ;  /* 0x000000ff0000720c */ /* 0x000fe40000f44270 */
[----:B0-----:R-:W-:Y:S01]  /*5b70*/  LEA.HI.X R13, R14, R9, R21, 0x1, P4 ;  /* 0x000000090e0d7211 */ /* 0x001fe200020f0c15 */
[----:B------:R-:W-:Y:S01]  /*5b80*/  @P3 IMAD.MOV.U32 R14, RZ, RZ, R88 ;  /* 0x000000ffff0e3224 */ /* 0x000fe200078e0058 */
[----:B------:R-:W-:Y:S02]  /*5b90*/  F2FP.BF16.F32.PACK_AB R20, RZ, R20 ;  /* 0x00000014ff14723e */ /* 0x000fe400000010ff */
[----:B------:R-:W-:-:S03]  /*5ba0*/  IADD3 R6, P4, R6, R162, RZ ;  /* 0x000000a206067210 */ /* 0x000fc60007f9e0ff */
[----:B------:R0:W-:Y:S02]  /*5bb0*/  @P3 STG.E.U16 desc[UR36][R14.64+0x2], R20 ;  /* 0x000002140e003986 */ /* 0x0001e4000c101524 */
[----:B------:R-:W-:Y:S02]  /*5bc0*/  IMAD.X R7, R7, 0x1, R99, P4 ;  /* 0x0000000107077824 */ /* 0x000fe400020e0663 */
[----:B------:R-:W-:Y:S06]  /*5bd0*/  @!P2 BRA `(.L_x_161) ;  /* 0x000000000004a947 */ /* 0x000fec0003800000 */
[----:B------:R2:W5:Y:S02]  /*5be0*/  LDG.E.LTC128B.U16 R168, desc[UR36][R12.64] ;  /* 0x000000240ca87981 */ /* 0x000564000c1e1520 */
.L_x_161:
[----:B------:R-:W-:Y:S05]  /*5bf0*/  BSYNC B1 ;  /* 0x0000000000017941 */ /* 0x000fea0003800000 */
.L_x_160:
[----:B0----5:R-:W-:Y:S01]  /*5c00*/  IMAD.U32 R14, R168, 0x10000, RZ ;  /* 0x00010000a80e7824 */ /* 0x021fe200078e00ff */
[----:B------:R-:W-:Y:S01]  /*5c10*/  BSSY B1, `(.L_x_162) ;  /* 0x000000e000017945 */ /* 0x000fe20003800000 */
[----:B--2---:R-:W-:Y:S01]  /*5c20*/  IMAD.WIDE.U32 R12, R23, R10, R6 ;  /* 0x0000000a170c7225 */ /* 0x004fe200078e0006 */
[----:B------:R-:W-:-:S03]  /*5c30*/  IADD3 R6, P3, R88, R169, RZ ;  /* 0x000000a958067210 */ /* 0x000fc60007f7e0ff */
[----:B------:R-:W-:Y:S01]  /*5c40*/  FMUL R7, R14, R155 ;  /* 0x0000009b0e077220 */ /* 0x000fe20000400000 */
[----:B------:R-:W-:Y:S01]  /*5c50*/  IMAD.IADD R11, R11, 0x1, R13 ;  /* 0x000000010b0b7824 */ /* 0x000fe200078e020d */
[----:B------:R-:W-:Y:S02]  /*5c60*/  LEA R8, P4, R12, R8, 0x1 ;  /* 0x000000080c087211 */ /* 0x000fe400078808ff */
[----:B------:R-:W-:Y:S02]  /*5c70*/  FFMA R7, R26, R154, R7 ;  /* 0x0000009a1a077223 */ /* 0x000fe40000000007 */
[----:B------:R-:W-:-:S03]  /*5c80*/  LEA.HI.X R9, R12, R9, R11, 0x1, P4 ;  /* 0x000000090c097211 */ /* 0x000fc600020f0c0b */
[----:B------:R-:W-:Y:S01]  /*5c90*/  F2FP.BF16.F32.PACK_AB R10, RZ, R7 ;  /* 0x00000007ff0a723e */ /* 0x000fe200000010ff */
[----:B------:R-:W-:Y:S01]  /*5ca0*/  IMAD.X R7, R89, 0x1, R167, P3 ;  /* 0x0000000159077824 */ /* 0x000fe200018e06a7 */
[----:B------:R-:W-:-:S04]  /*5cb0*/  ISETP.GT.AND P4, PT, R0, 0x1, P1 ;  /* 0x000000010000780c */ /* 0x000fc80000f84270 */
[----:B------:R0:W-:Y:S09]  /*5cc0*/  @P2 STG.E.U16 desc[UR36][R6.64], R10 ;  /* 0x0000000a06002986 */ /* 0x0001f2000c101524 */
[----:B------:R-:W-:Y:S05]  /*5cd0*/  @!P4 BRA `(.L_x_163) ;  /* 0x000000000004c947 */ /* 0x000fea0003800000 */
[----:B------:R2:W5:Y:S02]  /*5ce0*/  LDG.E.LTC128B.U16 R168, desc[UR36][R8.64+0x2] ;  /* 0x0000022408a87981 */ /* 0x000564000c1e1520 */
.L_x_163:
[----:B------:R-:W-:Y:S05]  /*5cf0*/  BSYNC B1 ;  /* 0x0000000000017941 */ /* 0x000fea0003800000 */
.L_x_162:
[----:B0----5:R-:W-:Y:S01]  /*5d00*/  IMAD.U32 R10, R168, 0x10000, RZ ;  /* 0x00010000a80a7824 */ /* 0x021fe200078e00ff */
[----:B------:R-:W-:Y:S01]  /*5d10*/  ISETP.GT.AND P2, PT, R0, 0x8, P0 ;  /* 0x000000080000780c */ /* 0x000fe20000744270 */
[----:B------:R-:W-:Y:S02]  /*5d20*/  BSSY B1, `(.L_x_164) ;  /* 0x0000007000017945 */ /* 0x000fe40003800000 */
[----:B------:R-:W-:-:S04]  /*5d30*/  FMUL R10, R10, R155 ;  /* 0x0000009b0a0a7220 */ /* 0x000fc80000400000 */
[----:B------:R-:W-:-:S05]  /*5d40*/  FFMA R10, R27, R154, R10 ;  /* 0x0000009a1b0a7223 */ /* 0x000fca000000000a */
[----:B------:R-:W-:-:S05]  /*5d50*/  F2FP.BF16.F32.PACK_AB R10, RZ, R10 ;  /* 0x0000000aff0a723e */ /* 0x000fca00000010ff */
[----:B------:R0:W-:Y:S01]  /*5d60*/  @P4 STG.E.U16 desc[UR36][R6.64+0x2], R10 ;  /* 0x0000020a06004986 */ /* 0x0001e2000c101524 */
[----:B------:R-:W-:Y:S05]  /*5d70*/  @!P2 BRA `(.L_x_165) ;  /* 0x000000000004a947 */ /* 0x000fea0003800000 */
[----:B------:R0:W5:Y:S02]  /*5d80*/  LDG.E.LTC128B.U16 R168, desc[UR36][R4.64+0x10] ;  /* 0x0000102404a87981 */ /* 0x000164000c1e1520 */
.L_x_165:
[----:B------:R-:W-:Y:S05]  /*5d90*/  BSYNC B1 ;  /* 0x0000000000017941 */ /* 0x000fea0003800000 */
.L_x_164:
[----:B0----5:R-:W-:Y:S01]  /*5da0*/  IMAD.U32 R6, R168, 0x10000, RZ ;  /* 0x00010000a8067824 */ /* 0x021fe200078e00ff */
[----:B------:R-:W-:Y:S01]  /*5db0*/  ISETP.GT.AND P4, PT, R0, 0x9, P0 ;  /* 0x000000090000780c */ /* 0x000fe20000784270 */
[----:B------:R-:W-:Y:S02]  /*5dc0*/  BSSY B1, `(.L_x_166) ;  /* 0x000000a000017945 */ /* 0x000fe40003800000 */
[----:B------:R-:W-:Y:S01]  /*5dd0*/  FMUL R7, R6, R155 ;  /* 0x0000009b06077220 */ /* 0x000fe20000400000 */
[----:B------:R-:W-:-:S03]  /*5de0*/  IMAD.MOV.U32 R6, RZ, RZ, R88 ;  /* 0x000000ffff067224 */ /* 0x000fc600078e0058 */
[----:B------:R-:W-:-:S05]  /*5df0*/  FFMA R7, R28, R154, R7 ;  /* 0x0000009a1c077223 */ /* 0x000fca0000000007 */
[----:B------:R-:W-:-:S04]  /*5e00*/  F2FP.BF16.F32.PACK_AB R7, RZ, R7 ;  /* 0x00000007ff07723e */ /* 0x000fc800000010ff */
[----:B------:R-:W-:Y:S01]  /*5e10*/  PRMT R10, R7, 0x7610, R10 ;  /* 0x00007610070a7816 */ /* 0x000fe2000000000a */
[----:B------:R-:W-:-:S05]  /*5e20*/  IMAD.MOV.U32 R7, RZ, RZ, R89 ;  /* 0x000000ffff077224 */ /* 0x000fca00078e0059 */
[----:B------:R0:W-:Y:S01]  /*5e30*/  @P2 STG.E.U16 desc[UR36][R6.64+0x10], R10 ;  /* 0x0000100a06002986 */ /* 0x0001e2000c101524 */
[----:B------:R-:W-:Y:S05]  /*5e40*/  @!P4 BRA `(.L_x_167) ;  /* 0x000000000004c947 */ /* 0x000fea0003800000 */
[----:B------:R0:W5:Y:S02]  /*5e50*/  LDG.E.LTC128B.U16 R168, desc[UR36][R4.64+0x12] ;  /* 0x0000122404a87981 */ /* 0x000164000c1e1520 */
.L_x_167:
[----:B------:R-:W-:Y:S05]  /*5e60*/  BSYNC B1 ;  /* 0x0000000000017941 */ /* 0x000fea0003800000 */
.L_x_166:
[----:B0----5:R-:W-:Y:S01]  /*5e70*/  SHF.L.U32 R10, R168, 0x10, RZ ;  /* 0x00000010a80a7819 */ /* 0x021fe200000006ff */
[----:B------:R-:W-:Y:S01]  /*5e80*/  BSSY B1, `(.L_x_168) ;  /* 0x0000008000017945 */ /* 0x000fe20003800000 */
[----:B------:R-:W-:-:S03]  /*5e90*/  ISETP.GT.AND P3, PT, R0, 0x8, P1 ;  /* 0x000000080000780c */ /* 0x000fc60000f64270 */
[----:B------:R-:W-:-:S04]  /*5ea0*/  FMUL R10, R10, R155 ;  /* 0x0000009b0a0a7220 */ /* 0x000fc80000400000 */
[----:B------:R-:W-:-:S05]  /*5eb0*/  FFMA R10, R29, R154, R10 ;  /* 0x0000009a1d0a7223 */ /* 0x000fca000000000a */
[----:B------:R-:W-:-:S05]  /*5ec0*/  F2FP.BF16.F32.PACK_AB R10, RZ, R10 ;  /* 0x0000000aff0a723e */ /* 0x000fca00000010ff */
[----:B------:R0:W-:Y:S01]  /*5ed0*/  @P4 STG.E.U16 desc[UR36][R6.64+0x12], R10 ;  /* 0x0000120a06004986 */ /* 0x0001e2000c101524 */
[----:B------:R-:W-:Y:S05]  /*5ee0*/  @!P3 BRA `(.L_x_169) ;  /* 0x000000000004b947 */ /* 0x000fea0003800000 */
[----:B------:R0:W5:Y:S02]  /*5ef0*/  LDG.E.LTC128B.U16 R168, desc[UR36][R8.64+0x10] ;  /* 0x0000102408a87981 */ /* 0x000164000c1e1520 */
.L_x_169:
[----:B------:R-:W-:Y:S05]  /*5f00*/  BSYNC B1 ;  /* 0x0000000000017941 */ /* 0x000fea0003800000 */
.L_x_168:
[----:B0----5:R-:W-:Y:S01]  /*5f10*/  IMAD.U32 R10, R168, 0x10000, RZ ;  /* 0x00010000a80a7824 */ /* 0x021fe200078e00ff */
[----:B------:R-:W-:Y:S01]  /*5f20*/  ISETP.GT.AND P2, PT, R0, 0x9, P1 ;  /* 0x000000090000780c */ /* 0x000fe20000f44270 */
[----:B------:R-:W-:Y:S02]  /*5f30*/  BSSY B1, `(.L_x_170) ;  /* 0x0000009000017945 */ /* 0x000fe40003800000 */
[----:B------:R-:W-:Y:S01]  /*5f40*/  FMUL R11, R10, R155 ;  /* 0x0000009b0a0b7220 */ /* 0x000fe20000400000 */
[----:B------:R-:W-:-:S03]  /*5f50*/  IADD3 R10, P4, R169, R88, RZ ;  /* 0x00000058a90a7210 */ /* 0x000fc60007f9e0ff */
[----:B------:R-:W-:-:S05]  /*5f60*/  FFMA R11, R30, R154, R11 ;  /* 0x0000009a1e0b7223 */ /* 0x000fca000000000b */
[----:B------:R-:W-:Y:S01]  /*5f70*/  F2FP.BF16.F32.PACK_AB R12, RZ, R11 ;  /* 0x0000000bff0c723e */ /* 0x000fe200000010ff */
[----:B------:R-:W-:-:S05]  /*5f80*/  IMAD.X R11, R167, 0x1, R89, P4 ;  /* 0x00000001a70b7824 */ /* 0x000fca00020e0659 */
[----:B------:R0:W-:Y:S01]  /*5f90*/  @P3 STG.E.U16 desc[UR36][R10.64+0x10], R12 ;  /* 0x0000100c0a003986 */ /* 0x0001e2000c101524 */
[----:B------:R-:W-:Y:S05]  /*5fa0*/  @!P2 BRA `(.L_x_171) ;  /* 0x000000000004a947 */ /* 0x000fea0003800000 */
[----:B------:R0:W5:Y:S02]  /*5fb0*/  LDG.E.LTC128B.U16 R168, desc[UR36][R8.64+0x12] ;  /* 0x0000122408a87981 */ /* 0x000164000c1e1520 */
.L_x_171:
[----:B------:R-:W-:Y:S05]  /*5fc0*/  BSYNC B1 ;  /* 0x0000000000017941 */ /* 0x000fea0003800000 */
.L_x_170:
[----:B0----5:R-:W-:Y:S01]  /*5fd0*/  IMAD.U32 R10, R168, 0x10000, RZ ;  /* 0x00010000a80a7824 */ /* 0x021fe200078e00ff */
[----:B------:R-:W-:Y:S03]  /*5fe0*/  BSSY B1, `(.L_x_172) ;  /* 0x000000a000017945 */ /* 0x000fe60003800000 */
[----:B------:R-:W-:Y:S01]  /*5ff0*/  FMUL R12, R10, R155 ;  /* 0x0000009b0a0c7220 */ /* 0x000fe20000400000 */
[----:B------:R-:W-:-:S03]  /*6000*/  IADD3 R10, P3, P4, R169, R158, R95 ;  /* 0x0000009ea90a7210 */ /* 0x000fc60007c7e05f */
[----:B------:R-:W-:Y:S01]  /*6010*/  FFMA R12, R31, R154, R12 ;  /* 0x0000009a1f0c7223 */ /* 0x000fe2000000000c */
[----:B------:R-:W-:Y:S02]  /*6020*/  IADD3.X R11, R167, R159, R97, P3, P4 ;  /* 0x0000009fa70b7210 */ /* 0x000fe40001fe8461 */
[----:B------:R-:W-:Y:S02]  /*6030*/  ISETP.GT.AND P3, PT, R0, 0x10, P0 ;  /* 0x000000100000780c */ /* 0x000fe40000764270 */
[----:B------:R-:W-:-:S05]  /*6040*/  F2FP.BF16.F32.PACK_AB R12, RZ, R12 ;  /* 0x0000000cff0c723e */ /* 0x000fca00000010ff */
[----:B------:R0:W-:Y:S06]  /*6050*/  @P2 STG.E.U16 desc[UR36][R10.64+0x12], R12 ;  /* 0x0000120c0a002986 */ /* 0x0001ec000c101524 */
[----:B------:R-:W-:Y:S05]  /*6060*/  @!P3 BRA `(.L_x_173) ;  /* 0x000000000004b947 */ /* 0x000fea0003800000 */
[----:B------:R0:W5:Y:S02]  /*6070*/  LDG.E.LTC128B.U16 R168, desc[UR36][R4.64+0x20] ;  /* 0x0000202404a87981 */ /* 0x000164000c1e1520 */
.L_x_173:
[----:B------:R-:W-:Y:S05]  /*6080*/  BSYNC B1 ;  /* 0x0000000000017941 */ /* 0x000fea0003800000 */
.L_x_172:
        /* <DEDUP_REMOVED lines=9> */
.L_x_175:
[----:B------:R-:W-:Y:S05]  /*6120*/  BSYNC B1 ;  /* 0x0000000000017941 */ /* 0x000fea0003800000 */
.L_x_174:
[----:B-----5:R-:W-:Y:S01]  /*6130*/  IMAD.U32 R12, R168, 0x10000, RZ ;  /* 0x00010000a80c7824 */ /* 0x020fe200078e00ff */
        /* <DEDUP_REMOVED lines=8> */
.L_x_177:
[----:B------:R-:W-:Y:S05]  /*61c0*/  BSYNC B1 ;  /* 0x0000000000017941 */ /* 0x000fea0003800000 */
.L_x_176:
        /* <DEDUP_REMOVED lines=9> */
.L_x_179:
[----:B------:R-:W-:Y:S05]  /*6260*/  BSYNC B1 ;  /* 0x0000000000017941 */ /* 0x000fea0003800000 */
.L_x_178:
        /* <DEDUP_REMOVED lines=9> */
.L_x_181:
[----:B------:R-:W-:Y:S05]  /*6300*/  BSYNC B1 ;  /* 0x0000000000017941 */ /* 0x000fea0003800000 */
.L_x_180:
        /* <DEDUP_REMOVED lines=9> */
.L_x_183:
[----:B------:R-:W-:Y:S05]  /*63a0*/  BSYNC B1 ;  /* 0x0000000000017941 */ /* 0x000fea0003800000 */
.L_x_182:
        /* <DEDUP_REMOVED lines=9> */
.L_x_185:
[----:B------:R-:W-:Y:S05]  /*6440*/  BSYNC B1 ;  /* 0x0000000000017941 */ /* 0x000fea0003800000 */
.L_x_184:
        /* <DEDUP_REMOVED lines=9> */
.L_x_187:
[----:B------:R-:W-:Y:S05]  /*64e0*/  BSYNC B1 ;  /* 0x0000000000017941 */ /* 0x000fea0003800000 */
.L_x_186:
        /* <DEDUP_REMOVED lines=9> */
.L_x_189:
[----:B------:R-:W-:Y:S05]  /*6580*/  BSYNC B1 ;  /* 0x0000000000017941 */ /* 0x000fea0003800000 */
.L_x_188:
        /* <DEDUP_REMOVED lines=9> */
.L_x_191:
[----:B------:R-:W-:Y:S05]  /*6620*/  BSYNC B1 ;  /* 0x0000000000017941 */ /* 0x000fea0003800000 */
.L_x_190:
        /* <DEDUP_REMOVED lines=9> */
.L_x_193:
[----:B------:R-:W-:Y:S05]  /*66c0*/  BSYNC B1 ;  /* 0x0000000000017941 */ /* 0x000fea0003800000 */
.L_x_192:
        /* <DEDUP_REMOVED lines=9> */
.L_x_195:
[----:B------:R-:W-:Y:S05]  /*6760*/  BSYNC B1 ;  /* 0x0000000000017941 */ /* 0x000fea0003800000 */
.L_x_194:
        /* <DEDUP_REMOVED lines=9> */
.L_x_197:
[----:B------:R-:W-:Y:S05]  /*6800*/  BSYNC B1 ;  /* 0x0000000000017941 */ /* 0x000fea0003800000 */
.L_x_196:
        /* <DEDUP_REMOVED lines=9> */
.L_x_199:
[----:B------:R-:W-:Y:S05]  /*68a0*/  BSYNC B1 ;  /* 0x0000000000017941 */ /* 0x000fea0003800000 */
.L_x_198:
        /* <DEDUP_REMOVED lines=9> */
.L_x_201:
[----:B------:R-:W-:Y:S05]  /*6940*/  BSYNC B1 ;  /* 0x0000000000017941 */ /* 0x000fea0003800000 */
.L_x_200:
        /* <DEDUP_REMOVED lines=9> */
.L_x_203:
[----:B------:R-:W-:Y:S05]  /*69e0*/  BSYNC B1 ;  /* 0x0000000000017941 */ /* 0x000fea0003800000 */
.L_x_202:
        /* <DEDUP_REMOVED lines=9> */
.L_x_205:
[----:B------:R-:W-:Y:S05]  /*6a80*/  BSYNC B1 ;  /* 0x0000000000017941 */ /* 0x000fea0003800000 */
.L_x_204:
        /* <DEDUP_REMOVED lines=9> */
.L_x_207:
[----:B------:R-:W-:Y:S05]  /*6b20*/  BSYNC B1 ;  /* 0x0000000000017941 */ /* 0x000fea0003800000 */
.L_x_206:
        /* <DEDUP_REMOVED lines=9> */
.L_x_209:
[----:B------:R-:W-:Y:S05]  /*6bc0*/  BSYNC B1 ;  /* 0x0000000000017941 */ /* 0x000fea0003800000 */
.L_x_208:
        /* <DEDUP_REMOVED lines=9> */
.L_x_211:
[----:B------:R-:W-:Y:S05]  /*6c60*/  BSYNC B1 ;  /* 0x0000000000017941 */ /* 0x000fea0003800000 */
.L_x_210:
        /* <DEDUP_REMOVED lines=9> */
.L_x_213:
[----:B------:R-:W-:Y:S05]  /*6d00*/  BSYNC B1 ;  /* 0x0000000000017941 */ /* 0x000fea0003800000 */
.L_x_212:
        /* <DEDUP_REMOVED lines=9> */
.L_x_215:
[----:B------:R-:W-:Y:S05]  /*6da0*/  BSYNC B1 ;  /* 0x0000000000017941 */ /* 0x000fea0003800000 */
.L_x_214:
        /* <DEDUP_REMOVED lines=9> */
.L_x_217:
[----:B------:R-:W-:Y:S05]  /*6e40*/  BSYNC B1 ;  /* 0x0000000000017941 */ /* 0x000fea0003800000 */
.L_x_216:
        /* <DEDUP_REMOVED lines=9> */
.L_x_219:
[----:B------:R-:W-:Y:S05]  /*6ee0*/  BSYNC B1 ;  /* 0x0000000000017941 */ /* 0x000fea0003800000 */
.L_x_218:
        /* <DEDUP_REMOVED lines=9> */
.L_x_221:
[----:B------:R-:W-:Y:S05]  /*6f80*/  BSYNC B1 ;  /* 0x0000000000017941 */ /* 0x000fea0003800000 */
.L_x_220:
        /* <DEDUP_REMOVED lines=9> */
.L_x_223:
[----:B------:R-:W-:Y:S05]  /*7020*/  BSYNC B1 ;  /* 0x0000000000017941 */ /* 0x000fea0003800000 */
.L_x_222:
        /* <DEDUP_REMOVED lines=9> */
.L_x_225:
[----:B------:R-:W-:Y:S05]  /*70c0*/  BSYNC B1 ;  /* 0x0000000000017941 */ /* 0x000fea0003800000 */
.L_x_224:
        /* <DEDUP_REMOVED lines=9> */
.L_x_227:
[----:B------:R-:W-:Y:S05]  /*7160*/  BSYNC B1 ;  /* 0x0000000000017941 */ /* 0x000fea0003800000 */
.L_x_226:
        /* <DEDUP_REMOVED lines=9> */
.L_x_229:
[----:B------:R-:W-:Y:S05]  /*7200*/  BSYNC B1 ;  /* 0x0000000000017941 */ /* 0x000fea0003800000 */
.L_x_228:
        /* <DEDUP_REMOVED lines=9> */
.L_x_231:
[----:B------:R-:W-:Y:S05]  /*72a0*/  BSYNC B1 ;  /* 0x0000000000017941 */ /* 0x000fea0003800000 */
.L_x_230:
        /* <DEDUP_REMOVED lines=9> */
.L_x_233:
[----:B------:R-:W-:Y:S05]  /*7340*/  BSYNC B1 ;  /* 0x0000000000017941 */ /* 0x000fea0003800000 */
.L_x_232:
        /* <DEDUP_REMOVED lines=9> */
.L_x_235:
[----:B------:R-:W-:Y:S05]  /*73e0*/  BSYNC B1 ;  /* 0x0000000000017941 */ /* 0x000fea0003800000 */
.L_x_234:
        /* <DEDUP_REMOVED lines=9> */
.L_x_237:
[----:B------:R-:W-:Y:S05]  /*7480*/  BSYNC B1 ;  /* 0x0000000000017941 */ /* 0x000fea0003800000 */
.L_x_236:
        /* <DEDUP_REMOVED lines=9> */
.L_x_239:
[----:B------:R-:W-:Y:S05]  /*7520*/  BSYNC B1 ;  /* 0x0000000000017941 */ /* 0x000fea0003800000 */
.L_x_238:
        /* <DEDUP_REMOVED lines=9> */
.L_x_241:
[----:B------:R-:W-:Y:S05]  /*75c0*/  BSYNC B1 ;  /* 0x0000000000017941 */ /* 0x000fea0003800000 */
.L_x_240:
        /* <DEDUP_REMOVED lines=9> */
.L_x_243:
[----:B------:R-:W-:Y:S05]  /*7660*/  BSYNC B1 ;  /* 0x0000000000017941 */ /* 0x000fea0003800000 */
.L_x_242:
        /* <DEDUP_REMOVED lines=9> */
.L_x_245:
[----:B------:R-:W-:Y:S05]  /*7700*/  BSYNC B1 ;  /* 0x0000000000017941 */ /* 0x000fea0003800000 */
.L_x_244:
        /* <DEDUP_REMOVED lines=9> */
.L_x_247:
[----:B------:R-:W-:Y:S05]  /*77a0*/  BSYNC B1 ;  /* 0x0000000000017941 */ /* 0x000fea0003800000 */
.L_x_246:
        /* <DEDUP_REMOVED lines=9> */
.L_x_249:
[----:B------:R-:W-:Y:S05]  /*7840*/  BSYNC B1 ;  /* 0x0000000000017941 */ /* 0x000fea0003800000 */
.L_x_248:
        /* <DEDUP_REMOVED lines=9> */
.L_x_251:
[----:B------:R-:W-:Y:S05]  /*78e0*/  BSYNC B1 ;  /* 0x0000000000017941 */ /* 0x000fea0003800000 */
.L_x_250:
        /* <DEDUP_REMOVED lines=9> */
.L_x_253:
[----:B------:R-:W-:Y:S05]  /*7980*/  BSYNC B1 ;  /* 0x0000000000017941 */ /* 0x000fea0003800000 */
.L_x_252:
        /* <DEDUP_REMOVED lines=9> */
.L_x_255:
[----:B------:R-:W-:Y:S05]  /*7a20*/  BSYNC B1 ;  /* 0x0000000000017941 */ /* 0x000fea0003800000 */
.L_x_254:
        /* <DEDUP_REMOVED lines=9> */
.L_x_257:
[----:B------:R-:W-:Y:S05]  /*7ac0*/  BSYNC B1 ;  /* 0x0000000000017941 */ /* 0x000fea0003800000 */
.L_x_256:
        /* <DEDUP_REMOVED lines=9> */
.L_x_259:
[----:B------:R-:W-:Y:S05]  /*7b60*/  BSYNC B1 ;  /* 0x0000000000017941 */ /* 0x000fea0003800000 */
.L_x_258:
        /* <DEDUP_REMOVED lines=9> */
.L_x_261:
[----:B------:R-:W-:Y:S05]  /*7c00*/  BSYNC B1 ;  /* 0x0000000000017941 */ /* 0x000fea0003800000 */
.L_x_260:
        /* <DEDUP_REMOVED lines=9> */
.L_x_263:
[----:B------:R-:W-:Y:S05]  /*7ca0*/  BSYNC B1 ;  /* 0x0000000000017941 */ /* 0x000fea0003800000 */
.L_x_262:
        /* <DEDUP_REMOVED lines=9> */
.L_x_265:
[----:B------:R-:W-:Y:S05]  /*7d40*/  BSYNC B1 ;  /* 0x0000000000017941 */ /* 0x000fea0003800000 */
.L_x_264:
        /* <DEDUP_REMOVED lines=9> */
.L_x_267:
[----:B------:R-:W-:Y:S05]  /*7de0*/  BSYNC B1 ;  /* 0x0000000000017941 */ /* 0x000fea0003800000 */
.L_x_266:
        /* <DEDUP_REMOVED lines=9> */
.L_x_269:
[----:B------:R-:W-:Y:S05]  /*7e80*/  BSYNC B1 ;  /* 0x0000000000017941 */ /* 0x000fea0003800000 */
.L_x_268:
        /* <DEDUP_REMOVED lines=9> */
.L_x_271:
[----:B------:R-:W-:Y:S05]  /*7f20*/  BSYNC B1 ;  /* 0x0000000000017941 */ /* 0x000fea0003800000 */
.L_x_270:
        /* <DEDUP_REMOVED lines=9> */
.L_x_273:
[----:B------:R-:W-:Y:S05]  /*7fc0*/  BSYNC B1 ;  /* 0x0000000000017941 */ /* 0x000fea0003800000 */
.L_x_272:
        /* <DEDUP_REMOVED lines=9> */
.L_x_275:
[----:B------:R-:W-:Y:S05]  /*8060*/  BSYNC B1 ;  /* 0x0000000000017941 */ /* 0x000fea0003800000 */
.L_x_274:
        /* <DEDUP_REMOVED lines=9> */
.L_x_277:
[----:B------:R-:W-:Y:S05]  /*8100*/  BSYNC B1 ;  /* 0x0000000000017941 */ /* 0x000fea0003800000 */
.L_x_276:
        /* <DEDUP_REMOVED lines=9> */
.L_x_279:
[----:B------:R-:W-:Y:S05]  /*81a0*/  BSYNC B1 ;  /* 0x0000000000017941 */ /* 0x000fea0003800000 */
.L_x_278:
[----:B01---5:R-:W-:Y:S01]  /*81b0*/  IMAD.U32 R4, R168, 0x10000, RZ ;  /* 0x00010000a8047824 */ /* 0x023fe200078e00ff */
        /* <DEDUP_REMOVED lines=8> */
.L_x_281:
[----:B------:R-:W-:Y:S05]  /*8240*/  BSYNC B1 ;  /* 0x0000000000017941 */ /* 0x000fea0003800000 */
.L_x_280:
[----:B0----5:R-:W-:Y:S01]  /*8250*/  IMAD.U32 R4, R168, 0x10000, RZ ;  /* 0x00010000a8047824 */ /* 0x021fe200078e00ff */
[----:B------:R-:W-:Y:S01]  /*8260*/  ISETP.GT.AND P1, PT, R0, 0x79, P1 ;  /* 0x000000790000780c */ /* 0x000fe20000f24270 */
[----:B------:R-:W-:Y:S02]  /*8270*/  BSSY B1, `(.L_x_282) ;  /* 0x000000a000017945 */ /* 0x000fe40003800000 */
[----:B------:R-:W-:Y:S01]  /*8280*/  FMUL R5, R4, R155 ;  /* 0x0000009b04057220 */ /* 0x000fe20000400000 */
[----:B------:R-:W-:-:S03]  /*8290*/  @P2 IMAD.MOV.U32 R4, RZ, RZ, R10 ;  /* 0x000000ffff042224 */ /* 0x000fc600078e000a */
[----:B------:R-:W-:-:S05]  /*82a0*/  FFMA R5, R86, R154, R5 ;  /* 0x0000009a56057223 */ /* 0x000fca0000000005 */
[----:B------:R-:W-:-:S04]  /*82b0*/  F2FP.BF16.F32.PACK_AB R5, RZ, R5 ;  /* 0x00000005ff05723e */ /* 0x000fc800000010ff */
[----:B------:R-:W-:Y:S02]  /*82c0*/  PRMT R6, R5, 0x7610, R6 ;  /* 0x0000761005067816 */ /* 0x000fe40000000006 */
[----:B------:R-:W-:-:S05]  /*82d0*/  @P2 MOV R5, R11 ;  /* 0x0000000b00052202 */ /* 0x000fca0000000f00 */
[----:B------:R0:W-:Y:S01]  /*82e0*/  @P2 STG.E.U16 desc[UR36][R4.64+0xf0], R6 ;  /* 0x0000f00604002986 */ /* 0x0001e2000c101524 */
[----:B------:R-:W-:Y:S05]  /*82f0*/  @!P1 BRA `(.L_x_283) ;  /* 0x0000000000049947 */ /* 0x000fea0003800000 */
[----:B------:R0:W5:Y:S02]  /*8300*/  LDG.E.LTC128B.U16 R168, desc[UR36][R8.64+0xf2] ;  /* 0x0000f22408a87981 */ /* 0x000164000c1e1520 */
.L_x_283:
[----:B------:R-:W-:Y:S05]  /*8310*/  BSYNC B1 ;  /* 0x0000000000017941 */ /* 0x000fea0003800000 */
.L_x_282:
[----:B------:R-:W-:Y:S05]  /*8320*/  @!P1 BRA `(.L_x_284) ;  /* 0x00000024003c9947 */ /* 0x000fea0003800000 */
[----:B-----5:R-:W-:-:S04]  /*8330*/  IMAD.U32 R168, R168, 0x10000, RZ ;  /* 0x00010000a8a87824 */ /* 0x020fc800078e00ff */
[----:B------:R-:W-:-:S04]  /*8340*/  FMUL R168, R168, R155 ;  /* 0x0000009ba8a87220 */ /* 0x000fc80000400000 */
[----:B------:R-:W-:-:S05]  /*8350*/  FFMA R168, R87, R154, R168 ;  /* 0x0000009a57a87223 */ /* 0x000fca00000000a8 */
[----:B------:R-:W-:-:S05]  /*8360*/  F2FP.BF16.F32.PACK_AB R168, RZ, R168 ;  /* 0x000000a8ffa8723e */ /* 0x000fca00000010ff */
[----:B------:R0:W-:Y:S01]  /*8370*/  STG.E.U16 desc[UR36][R10.64+0xf2], R168 ;  /* 0x0000f2a80a007986 */ /* 0x0001e2000c101524 */
[----:B------:R-:W-:Y:S05]  /*8380*/  BRA `(.L_x_284) ;  /* 0x0000002400247947 */ /* 0x000fea0003800000 */
.L_x_33:
[----:B------:R-:W-:Y:S01]  /*8390*/  ULDC.64 UR4, c[0x0][0x5c0] ;  /* 0x0001700000047ab9 */ /* 0x000fe20000000a00 */
[----:B------:R-:W-:Y:S01]  /*83a0*/  ISETP.GT.AND P4, PT, R0, 0x1, P2 ;  /* 0x000000010000780c */ /* 0x000fe20001784270 */
[-C--:B------:R-:W-:Y:S01]  /*83b0*/  FMUL R88, R88, R154.reuse ;  /* 0x0000009a58587220 */ /* 0x080fe20000400000 */
[----:B------:R-:W-:Y:S01]  /*83c0*/  LEA R6, P1, R166, UR4, 0x1 ;  /* 0x00000004a6067c11 */ /* 0x000fe2000f8208ff */
[-C--:B------:R-:W-:Y:S01]  /*83d0*/  FMUL R89, R89, R154.reuse ;  /* 0x0000009a59597220 */ /* 0x080fe20000400000 */
[----:B------:R-:W-:Y:S02]  /*83e0*/  IMAD.SHL.U32 R11, R4, 0x10, RZ ;  /* 0x00000010040b7824 */ /* 0x000fe400078e00ff */
[-C--:B------:R-:W-:Y:S01]  /*83f0*/  FMUL R90, R90, R154.reuse ;  /* 0x0000009a5a5a7220 */ /* 0x080fe20000400000 */
[----:B------:R-:W-:Y:S01]  /*8400*/  LEA.HI.X R7, R166, UR5, R171, 0x1, P1 ;  /* 0x00000005a6077c11 */ /* 0x000fe200088f0cab */
[----:B------:R-:W-:Y:S01]  /*8410*/  FMUL R91, R91, R154 ;  /* 0x0000009a5b5b7220 */ /* 0x000fe20000400000 */
[----:B------:R-:W-:Y:S01]  /*8420*/  F2FP.BF16.F32.PACK_AB R88, RZ, R88 ;  /* 0x00000058ff58723e */ /* 0x000fe200000010ff */
[-C--:B------:R-:W-:Y:S01]  /*8430*/  FMUL R92, R92, R154.reuse ;  /* 0x0000009a5c5c7220 */ /* 0x080fe20000400000 */
[----:B------:R-:W-:Y:S01]  /*8440*/  ISETP.GT.AND P1, PT, R157, 0x8, PT ;  /* 0x000000089d00780c */ /* 0x000fe20003f24270 */
[-C--:B------:R-:W-:Y:S01]  /*8450*/  FMUL R93, R93, R154.reuse ;  /* 0x0000009a5d5d7220 */ /* 0x080fe20000400000 */
[----:B------:R-:W-:Y:S01]  /*8460*/  F2FP.BF16.F32.PACK_AB R89, RZ, R89 ;  /* 0x00000059ff59723e */ /* 0x000fe200000010ff */
[----:B------:R-:W-:Y:S01]  /*8470*/  @P0 STG.E.U16 desc[UR36][R6.64], R88 ;  /* 0x0000005806000986 */ /* 0x000fe2000c101524 */
[----:B------:R-:W-:Y:S01]  /*8480*/  ISETP.GT.AND P3, PT, R0, RZ, P1 ;  /* 0x000000ff0000720c */ /* 0x000fe20000f64270 */
[-C--:B------:R-:W-:Y:S01]  /*8490*/  FMUL R94, R94, R154.reuse ;  /* 0x0000009a5e5e7220 */ /* 0x080fe20000400000 */
[----:B------:R-:W-:Y:S01]  /*84a0*/  ISETP.GT.AND P0, PT, R0, 0x1, P1 ;  /* 0x000000010000780c */ /* 0x000fe20000f04270 */
[----:B------:R-:W-:Y:S01]  /*84b0*/  @P4 STG.E.U16 desc[UR36][R6.64+0x2], R89 ;  /* 0x0000025906004986 */ /* 0x000fe2000c101524 */
[----:B------:R-:W-:Y:S01]  /*84c0*/  SHF.L.U64.HI R9, R4, 0x4, R5 ;  /* 0x0000000404097819 */ /* 0x000fe20000010205 */
[----:B------:R-:W-:Y:S01]  /*84d0*/  FMUL R95, R95, R154 ;  /* 0x0000009a5f5f7220 */ /* 0x000fe20000400000 */
[----:B------:R-:W-:Y:S01]  /*84e0*/  IADD3 R12, P4, R11, R6, RZ ;  /* 0x000000060b0c7210 */ /* 0x000fe20007f9e0ff */
[----:B------:R-:W-:Y:S01]  /*84f0*/  FMUL R96, R96, R154 ;  /* 0x0000009a60607220 */ /* 0x000fe20000400000 */
[----:B------:R-:W-:Y:S01]  /*8500*/  F2FP.BF16.F32.PACK_AB R90, RZ, R90 ;  /* 0x0000005aff5a723e */ /* 0x000fe200000010ff */
[-C--:B------:R-:W-:Y:S01]  /*8510*/  FMUL R97, R97, R154.reuse ;  /* 0x0000009a61617220 */ /* 0x080fe20000400000 */
[----:B------:R-:W-:Y:S01]  /*8520*/  F2FP.BF16.F32.PACK_AB R91, RZ, R91 ;  /* 0x0000005bff5b723e */ /* 0x000fe200000010ff */
[----:B------:R-:W-:Y:S01]  /*8530*/  IMAD.X R13, R9, 0x1, R7, P4 ;  /* 0x00000001090d7824 */ /* 0x000fe200020e0607 */
[----:B------:R-:W-:Y:S01]  /*8540*/  ISETP.GT.AND P4, PT, R0, 0x9, P2 ;  /* 0x000000090000780c */ /* 0x000fe20001784270 */
[----:B------:R-:W-:Y:S01]  /*8550*/  FMUL R98, R98, R154 ;  /* 0x0000009a62627220 */ /* 0x000fe20000400000 */
[----:B------:R-:W-:Y:S01]  /*8560*/  F2FP.BF16.F32.PACK_AB R92, RZ, R92 ;  /* 0x0000005cff5c723e */ /* 0x000fe200000010ff */
[-C--:B------:R-:W-:Y:S01]  /*8570*/  FMUL R99, R99, R154.reuse ;  /* 0x0000009a63637220 */ /* 0x080fe20000400000 */
[----:B------:R-:W-:Y:S01]  /*8580*/  @P3 STG.E.U16 desc[UR36][R12.64], R90 ;  /* 0x0000005a0c003986 */ /* 0x000fe2000c101524 */
[----:B------:R-:W-:Y:S01]  /*8590*/  ISETP.GT.AND P3, PT, R0, 0x8, P2 ;  /* 0x000000080000780c */ /* 0x000fe20001764270 */
[-C--:B------:R-:W-:Y:S01]  /*85a0*/  FMUL R100, R100, R154.reuse ;  /* 0x0000009a64647220 */ /* 0x080fe20000400000 */
[----:B------:R-:W-:Y:S01]  /*85b0*/  F2FP.BF16.F32.PACK_AB R93, RZ, R93 ;  /* 0x0000005dff5d723e */ /* 0x000fe200000010ff */
[----:B------:R-:W-:Y:S01]  /*85c0*/  @P0 STG.E.U16 desc[UR36][R12.64+0x2], R91 ;  /* 0x0000025b0c000986 */ /* 0x000fe2000c101524 */
[----:B------:R-:W-:Y:S01]  /*85d0*/  ISETP.GT.AND P0, PT, R0, 0x8, P1 ;  /* 0x000000080000780c */ /* 0x000fe20000f04270 */
[----:B------:R-:W-:Y:S01]  /*85e0*/  FMUL R101, R101, R154 ;  /* 0x0000009a65657220 */ /* 0x000fe20000400000 */
[----:B------:R-:W-:Y:S01]  /*85f0*/  F2FP.BF16.F32.PACK_AB R94, RZ, R94 ;  /* 0x0000005eff5e723e */ /* 0x000fe200000010ff */
[-C--:B------:R-:W-:Y:S01]  /*8600*/  FMUL R102, R102, R154.reuse ;  /* 0x0000009a66667220 */ /* 0x080fe20000400000 */
[----:B------:R-:W-:Y:S01]  /*8610*/  F2FP.BF16.F32.PACK_AB R95, RZ, R95 ;  /* 0x0000005fff5f723e */ /* 0x000fe200000010ff */
[----:B------:R-:W-:Y:S01]  /*8620*/  FMUL R103, R103, R154 ;  /* 0x0000009a67677220 */ /* 0x000fe20000400000 */
[----:B------:R-:W-:Y:S01]  /*8630*/  F2FP.BF16.F32.PACK_AB R96, RZ, R96 ;  /* 0x00000060ff60723e */ /* 0x000fe200000010ff */
[-C--:B------:R-:W-:Y:S01]  /*8640*/  FMUL R104, R104, R154.reuse ;  /* 0x0000009a68687220 */ /* 0x080fe20000400000 */
[----:B------:R-:W-:Y:S01]  /*8650*/  F2FP.BF16.F32.PACK_AB R97, RZ, R97 ;  /* 0x00000061ff61723e */ /* 0x000fe200000010ff */
[----:B------:R-:W-:Y:S01]  /*8660*/  @P3 STG.E.U16 desc[UR36][R6.64+0x10], R92 ;  /* 0x0000105c06003986 */ /* 0x000fe2000c101524 */
[C---:B------:R-:W-:Y:S01]  /*8670*/  ISETP.GT.AND P3, PT, R0.reuse, 0x9, P1 ;  /* 0x000000090000780c */ /* 0x040fe20000f64270 */
[----:B------:R-:W-:Y:S01]  /*8680*/  FMUL R105, R105, R154 ;  /* 0x0000009a69697220 */ /* 0x000fe20000400000 */
[----:B------:R-:W-:Y:S01]  /*8690*/  F2FP.BF16.F32.PACK_AB R98, RZ, R98 ;  /* 0x00000062ff62723e */ /* 0x000fe200000010ff */
        /* <DEDUP_REMOVED lines=162> */
[----:B------:R-:W-:Y:S01]  /*90c0*/  IMAD.SHL.U32 R15, R4, 0x100, RZ ;  /* 0x00000100040f7824 */ /* 0x000fe200078e00ff */
[----:B------:R-:W-:Y:S01]  /*90d0*/  F2FP.BF16.F32.PACK_AB R145, RZ, R145 ;  /* 0x00000091ff91723e */ /* 0x000fe200000010ff */
[----:B------:R-:W-:Y:S01]  /*90e0*/  @P3 STG.E.U16 desc[UR36][R6.64+0xa0], R128 ;  /* 0x0000a08006003986 */ /* 0x000fe2000c101524 */
[----:B------:R-:W-:Y:S01]  /*90f0*/  ISETP.GT.AND P3, PT, R0, 0x51, P1 ;  /* 0x000000510000780c */ /* 0x000fe20000f64270 */
[----:B------:R-:W-:Y:S01]  /*9100*/  FMUL R24, R24, R154 ;  /* 0x0000009a18187220 */ /* 0x000fe20000400000 */
[----:B------:R-:W-:Y:S01]  /*9110*/  F2FP.BF16.F32.PACK_AB R146, RZ, R146 ;  /* 0x00000092ff92723e */ /* 0x000fe200000010ff */
[----:B------:R-:W-:Y:S01]  /*9120*/  @P4 STG.E.U16 desc[UR36][R6.64+0xa2], R129 ;  /* 0x0000a28106004986 */ /* 0x000fe2000c101524 */
[C---:B------:R-:W-:Y:S01]  /*9130*/  ISETP.GT.AND P4, PT, R0.reuse, 0x58, P2 ;  /* 0x000000580000780c */ /* 0x040fe20001784270 */
        /* <DEDUP_REMOVED lines=18> */
[-C--:B------:R-:W-:Y:S01]  /*9260*/  FMUL R30, R30, R154.reuse ;  /* 0x0000009a1e1e7220 */ /* 0x080fe20000400000 */
[----:B------:R-:W-:Y:S01]  /*9270*/  SHF.L.U64.HI R5, R4, 0x8, R5 ;  /* 0x0000000804057819 */ /* 0x000fe20000010205 */
[----:B------:R-:W-:Y:S01]  /*9280*/  FMUL R31, R31, R154 ;  /* 0x0000009a1f1f7220 */ /* 0x000fe20000400000 */
[----:B------:R-:W-:Y:S01]  /*9290*/  F2FP.BF16.F32.PACK_AB R24, RZ, R24 ;  /* 0x00000018ff18723e */ /* 0x000fe200000010ff */
[----:B------:R-:W-:Y:S01]  /*92a0*/  @P3 STG.E.U16 desc[UR36][R12.64+0xb0], R134 ;  /* 0x0000b0860c003986 */ /* 0x000fe2000c101524 */
[----:B------:R-:W-:Y:S01]  /*92b0*/  ISETP.GT.AND P3, PT, R0, 0x61, P2 ;  /* 0x000000610000780c */ /* 0x000fe20001764270 */
        /* <DEDUP_REMOVED lines=43> */
[C---:B------:R-:W-:Y:S01]  /*9570*/  ISETP.GT.AND P2, PT, R0.reuse, 0x79, P2 ;  /* 0x000000790000780c */ /* 0x040fe20001744270 */
        /* <DEDUP_REMOVED lines=10> */
[-C--:B------:R-:W-:Y:S01]  /*9620*/  FMUL R48, R48, R154.reuse ;  /* 0x0000009a30307220 */ /* 0x080fe20000400000 */
[----:B------:R-:W-:Y:S01]  /*9630*/  F2FP.BF16.F32.PACK_AB R41, RZ, R41 ;  /* 0x00000029ff29723e */ /* 0x000fe200000010ff */
[----:B------:R-:W-:Y:S01]  /*9640*/  FMUL R49, R49, R154 ;  /* 0x0000009a31317220 */ /* 0x000fe20000400000 */
[----:B------:R-:W-:Y:S01]  /*9650*/  F2FP.BF16.F32.PACK_AB R40, RZ, R40 ;  /* 0x00000028ff28723e */ /* 0x000fe200000010ff */
[----:B------:R-:W-:Y:S01]  /*9660*/  @P4 STG.E.U16 desc[UR36][R12.64+0xe0], R146 ;  /* 0x0000e0920c004986 */ /* 0x000fe2000c101524 */
[----:B------:R-:W-:Y:S01]  /*9670*/  F2FP.BF16.F32.PACK_AB R42, RZ, R42 ;  /* 0x0000002aff2a723e */ /* 0x000fe200000010ff */
[-C--:B------:R-:W-:Y:S01]  /*9680*/  FMUL R50, R50, R154.reuse ;  /* 0x0000009a32327220 */ /* 0x080fe20000400000 */
[----:B------:R-:W-:Y:S01]  /*9690*/  F2FP.BF16.F32.PACK_AB R43, RZ, R43 ;  /* 0x0000002bff2b723e */ /* 0x000fe200000010ff */
[----:B------:R-:W-:Y:S01]  /*96a0*/  @P0 STG.E.U16 desc[UR36][R12.64+0xe2], R147 ;  /* 0x0000e2930c000986 */ /* 0x000fe2000c101524 */
[C---:B------:R-:W-:Y:S01]  /*96b0*/  ISETP.GT.AND P0, PT, R0.reuse, 0x78, P1 ;  /* 0x000000780000780c */ /* 0x040fe20000f04270 */
[----:B------:R-:W-:Y:S01]  /*96c0*/  FMUL R51, R51, R154 ;  /* 0x0000009a33337220 */ /* 0x000fe20000400000 */
[----:B------:R-:W-:Y:S01]  /*96d0*/  ISETP.GT.AND P1, PT, R0, 0x79, P1 ;  /* 0x000000790000780c */ /* 0x000fe20000f24270 */
[----:B------:R-:W-:Y:S01]  /*96e0*/  @P3 STG.E.U16 desc[UR36][R6.64+0xf0], R148 ;  /* 0x0000f09406003986 */ /* 0x000fe2000c101524 */
[----:B------:R-:W-:Y:S01]  /*96f0*/  IADD3 R14, P3, P4, R11, R6, R15 ;  /* 0x000000060b0e7210 */ /* 0x000fe20007c7e00f */
[----:B------:R-:W-:Y:S01]  /*9700*/  FMUL R52, R52, R154 ;  /* 0x0000009a34347220 */ /* 0x000fe20000400000 */
[----:B------:R-:W-:Y:S01]  /*9710*/  F2FP.BF16.F32.PACK_AB R44, RZ, R44 ;  /* 0x0000002cff2c723e */ /* 0x000fe200000010ff */
[----:B------:R0:W-:Y:S01]  /*9720*/  @P2 STG.E.U16 desc[UR36][R6.64+0xf2], R149 ;  /* 0x0000f29506002986 */ /* 0x0001e2000c101524 */
[----:B------:R-:W-:Y:S01]  /*9730*/  IADD3 R4, P2, R15, R6, RZ ;  /* 0x000000060f047210 */ /* 0x000fe20007f5e0ff */
[-C--:B------:R-:W-:Y:S01]  /*9740*/  FMUL R53, R53, R154.reuse ;  /* 0x0000009a35357220 */ /* 0x080fe20000400000 */
[----:B------:R-:W-:Y:S01]  /*9750*/  IADD3.X R15, R9, R7, R5, P3, P4 ;  /* 0x00000007090f7210 */ /* 0x000fe20001fe8405 */
[-C--:B------:R-:W-:Y:S01]  /*9760*/  FMUL R54, R54, R154.reuse ;  /* 0x0000009a36367220 */ /* 0x080fe20000400000 */
[C---:B------:R-:W-:Y:S01]  /*9770*/  ISETP.GT.AND P3, PT, R157.reuse, 0x88, PT ;  /* 0x000000889d00780c */ /* 0x040fe20003f64270 */
[----:B------:R-:W-:Y:S01]  /*9780*/  @P0 STG.E.U16 desc[UR36][R12.64+0xf0], R150 ;  /* 0x0000f0960c000986 */ /* 0x000fe2000c101524 */
[----:B------:R-:W-:Y:S01]  /*9790*/  ISETP.GT.AND P0, PT, R157, 0x80, PT ;  /* 0x000000809d00780c */ /* 0x000fe20003f04270 */
[----:B------:R-:W-:Y:S01]  /*97a0*/  IMAD.X R5, R5, 0x1, R7, P2 ;  /* 0x0000000105057824 */ /* 0x000fe200010e0607 */
[C---:B------:R-:W-:Y:S01]  /*97b0*/  ISETP.GT.AND P2, PT, R0.reuse, RZ, P3 ;  /* 0x000000ff0000720c */ /* 0x040fe20001f44270 */
[----:B------:R-:W-:Y:S01]  /*97c0*/  @P1 STG.E.U16 desc[UR36][R12.64+0xf2], R151 ;  /* 0x0000f2970c001986 */ /* 0x000fe2000c101524 */
[C---:B------:R-:W-:Y:S01]  /*97d0*/  ISETP.GT.AND P1, PT, R0.reuse, RZ, P0 ;  /* 0x000000ff0000720c */ /* 0x040fe20000724270 */
[-C--:B------:R-:W-:Y:S01]  /*97e0*/  FMUL R55, R55, R154.reuse ;  /* 0x0000009a37377220 */ /* 0x080fe20000400000 */
[----:B------:R-:W-:Y:S01]  /*97f0*/  ISETP.GT.AND P4, PT, R0, 0x1, P0 ;  /* 0x000000010000780c */ /* 0x000fe20000784270 */
[-C--:B------:R-:W-:Y:S01]  /*9800*/  FMUL R56, R56, R154.reuse ;  /* 0x0000009a38387220 */ /* 0x080fe20000400000 */
[----:B------:R-:W-:Y:S01]  /*9810*/  F2FP.BF16.F32.PACK_AB R45, RZ, R45 ;  /* 0x0000002dff2d723e */ /* 0x000fe200000010ff */
[----:B------:R-:W-:Y:S01]  /*9820*/  FMUL R57, R57, R154 ;  /* 0x0000009a39397220 */ /* 0x000fe20000400000 */
[----:B------:R-:W-:Y:S01]  /*9830*/  F2FP.BF16.F32.PACK_AB R46, RZ, R46 ;  /* 0x0000002eff2e723e */ /* 0x000fe200000010ff */
[-C--:B------:R-:W-:Y:S01]  /*9840*/  FMUL R58, R58, R154.reuse ;  /* 0x0000009a3a3a7220 */ /* 0x080fe20000400000 */
[----:B------:R-:W-:Y:S01]  /*9850*/  F2FP.BF16.F32.PACK_AB R47, RZ, R47 ;  /* 0x0000002fff2f723e */ /* 0x000fe200000010ff */
[----:B------:R-:W-:Y:S01]  /*9860*/  FMUL R59, R59, R154 ;  /* 0x0000009a3b3b7220 */ /* 0x000fe20000400000 */
[----:B------:R-:W-:Y:S01]  /*9870*/  F2FP.BF16.F32.PACK_AB R48, RZ, R48 ;  /* 0x00000030ff30723e */ /* 0x000fe200000010ff */
[----:B------:R-:W-:Y:S01]  /*9880*/  FMUL R60, R60, R154 ;  /* 0x0000009a3c3c7220 */ /* 0x000fe20000400000 */
[----:B------:R-:W-:Y:S01]  /*9890*/  F2FP.BF16.F32.PACK_AB R49, RZ, R49 ;  /* 0x00000031ff31723e */ /* 0x000fe200000010ff */
[----:B------:R-:W-:Y:S01]  /*98a0*/  @P1 STG.E.U16 desc[UR36][R4.64], R24 ;  /* 0x0000001804001986 */ /* 0x000fe2000c101524 */
[----:B0-----:R-:W-:Y:S01]  /*98b0*/  IADD3 R6, P1, R11, R4, RZ ;  /* 0x000000040b067210 */ /* 0x001fe20007f3e0ff */
[----:B------:R-:W-:Y:S01]  /*98c0*/  FMUL R61, R61, R154 ;  /* 0x0000009a3d3d7220 */ /* 0x000fe20000400000 */
[----:B------:R-:W-:Y:S01]  /*98d0*/  F2FP.BF16.F32.PACK_AB R50, RZ, R50 ;  /* 0x00000032ff32723e */ /* 0x000fe200000010ff */
[----:B------:R-:W-:Y:S01]  /*98e0*/  @P4 STG.E.U16 desc[UR36][R4.64+0x2], R25 ;  /* 0x0000021904004986 */ /* 0x000fe2000c101524 */
[C---:B------:R-:W-:Y:S01]  /*98f0*/  ISETP.GT.AND P4, PT, R0.reuse, 0x1, P3 ;  /* 0x000000010000780c */ /* 0x040fe20001f84270 */
[--C-:B------:R-:W-:Y:S01]  /*9900*/  IMAD.X R7, R9, 0x1, R5.reuse, P1 ;  /* 0x0000000109077824 */ /* 0x100fe200008e0605 */
[----:B------:R-:W-:Y:S01]  /*9910*/  ISETP.GT.AND P1, PT, R0, 0x8, P0 ;  /* 0x000000080000780c */ /* 0x000fe20000724270 */
[-C--:B------:R-:W-:Y:S01]  /*9920*/  FMUL R62, R62, R154.reuse ;  /* 0x0000009a3e3e7220 */ /* 0x080fe20000400000 */
[----:B------:R-:W-:Y:S01]  /*9930*/  F2FP.BF16.F32.PACK_AB R51, RZ, R51 ;  /* 0x00000033ff33723e */ /* 0x000fe200000010ff */
[-C--:B------:R-:W-:Y:S01]  /*9940*/  FMUL R63, R63, R154.reuse ;  /* 0x0000009a3f3f7220 */ /* 0x080fe20000400000 */
[----:B------:R-:W-:Y:S01]  /*9950*/  @P2 STG.E.U16 desc[UR36][R6.64], R26 ;  /* 0x0000001a06002986 */ /* 0x000fe2000c101524 */
[----:B------:R-:W-:Y:S01]  /*9960*/  ISETP.GT.AND P2, PT, R0, 0x9, P0 ;  /* 0x000000090000780c */ /* 0x000fe20000744270 */
[----:B------:R-:W-:Y:S01]  /*9970*/  FMUL R64, R64, R154 ;  /* 0x0000009a40407220 */ /* 0x000fe20000400000 */
[----:B------:R-:W-:Y:S01]  /*9980*/  F2FP.BF16.F32.PACK_AB R52, RZ, R52 ;  /* 0x00000034ff34723e */ /* 0x000fe200000010ff */
[-C--:B------:R-:W-:Y:S01]  /*9990*/  FMUL R65, R65, R154.reuse ;  /* 0x0000009a41417220 */ /* 0x080fe20000400000 */
[----:B------:R-:W-:Y:S01]  /*99a0*/  F2FP.BF16.F32.PACK_AB R53, RZ, R53 ;  /* 0x00000035ff35723e */ /* 0x000fe200000010ff */
[----:B------:R-:W-:Y:S01]  /*99b0*/  FMUL R66, R66, R154 ;  /* 0x0000009a42427220 */ /* 0x000fe20000400000 */
[----:B------:R0:W-:Y:S01]  /*99c0*/  @P4 STG.E.U16 desc[UR36][R6.64+0x2], R27 ;  /* 0x0000021b06004986 */ /* 0x0001e2000c101524 */
[----:B------:R-:W-:Y:S01]  /*99d0*/  IADD3 R8, P4, R11, R4, RZ ;  /* 0x000000040b087210 */ /* 0x000fe20007f9e0ff */
[----:B------:R-:W-:Y:S01]  /*99e0*/  FMUL R67, R67, R154 ;  /* 0x0000009a43437220 */ /* 0x000fe20000400000 */
[----:B------:R-:W-:Y:S01]  /*99f0*/  F2FP.BF16.F32.PACK_AB R54, RZ, R54 ;  /* 0x00000036ff36723e */ /* 0x000fe200000010ff */
[----:B------:R-:W-:Y:S01]  /*9a00*/  @P1 STG.E.U16 desc[UR36][R4.64+0x10], R28 ;  /* 0x0000101c04001986 */ /* 0x000fe2000c101524 */
[C---:B------:R-:W-:Y:S01]  /*9a10*/  ISETP.GT.AND P1, PT, R0.reuse, 0x8, P3 ;  /* 0x000000080000780c */ /* 0x040fe20001f24270 */
[----:B------:R-:W-:Y:S01]  /*9a20*/  IMAD.X R9, R9, 0x1, R5, P4 ;  /* 0x0000000109097824 */ /* 0x000fe200020e0605 */
[C---:B------:R-:W-:Y:S01]  /*9a30*/  ISETP.GT.AND P4, PT, R0.reuse, 0x9, P3 ;  /* 0x000000090000780c */ /* 0x040fe20001f84270 */
[----:B------:R-:W-:Y:S01]  /*9a40*/  @P2 STG.E.U16 desc[UR36][R4.64+0x12], R29 ;  /* 0x0000121d04002986 */ /* 0x000fe2000c101524 */
        /* <DEDUP_REMOVED lines=25> */
[----:B------:R-:W-:Y:S01]  /*9be0*/  FMUL R76, R76, R154 ;  /* 0x0000009a4c4c7220 */ /* 0x000fe20000400000 */
[----:B------:R-:W-:Y:S01]  /*9bf0*/  F2FP.BF16.F32.PACK_AB R63, RZ, R63 ;  /* 0x0000003fff3f723e */ /* 0x000fe200000010ff */
[--C-:B0-----:R-:W-:Y:S01]  /*9c00*/  @P4 IMAD.MOV.U32 R6, RZ, RZ, R14.reuse ;  /* 0x000000ffff064224 */ /* 0x101fe200078e000e */
[----:B------:R-:W-:Y:S01]  /*9c10*/  F2FP.BF16.F32.PACK_AB R64, RZ, R64 ;  /* 0x00000040ff40723e */ /* 0x000fe200000010ff */
[--C-:B------:R-:W-:Y:S01]  /*9c20*/  @P4 IMAD.MOV.U32 R7, RZ, RZ, R15.reuse ;  /* 0x000000ffff074224 */ /* 0x100fe200078e000f */
[----:B------:R-:W-:Y:S01]  /*9c30*/  F2FP.BF16.F32.PACK_AB R65, RZ, R65 ;  /* 0x00000041ff41723e */ /* 0x000fe200000010ff */
[----:B------:R-:W-:Y:S01]  /*9c40*/  FMUL R77, R77, R154 ;  /* 0x0000009a4d4d7220 */ /* 0x000fe20000400000 */
[----:B------:R-:W-:Y:S01]  /*9c50*/  F2FP.BF16.F32.PACK_AB R66, RZ, R66 ;  /* 0x00000042ff42723e */ /* 0x000fe200000010ff */
[-C--:B------:R-:W-:Y:S01]  /*9c60*/  FMUL R78, R78, R154.reuse ;  /* 0x0000009a4e4e7220 */ /* 0x080fe20000400000 */
[----:B------:R0:W-:Y:S01]  /*9c70*/  @P4 STG.E.U16 desc[UR36][R6.64+0x20], R34 ;  /* 0x0000202206004986 */ /* 0x0001e2000c101524 */
[----:B------:R-:W-:Y:S01]  /*9c80*/  ISETP.GT.AND P4, PT, R0, 0x19, P0 ;  /* 0x000000190000780c */ /* 0x000fe20000784270 */
[-C--:B------:R-:W-:Y:S01]  /*9c90*/  FMUL R79, R79, R154.reuse ;  /* 0x0000009a4f4f7220 */ /* 0x080fe20000400000 */
[----:B------:R-:W-:Y:S01]  /*9ca0*/  F2FP.BF16.F32.PACK_AB R67, RZ, R67 ;  /* 0x00000043ff43723e */ /* 0x000fe200000010ff */
[-C--:B------:R-:W-:Y:S01]  /*9cb0*/  FMUL R80, R80, R154.reuse ;  /* 0x0000009a50507220 */ /* 0x080fe20000400000 */
[----:B------:R-:W-:Y:S01]  /*9cc0*/  F2FP.BF16.F32.PACK_AB R69, RZ, R69 ;  /* 0x00000045ff45723e */ /* 0x000fe200000010ff */
[----:B------:R-:W-:Y:S01]  /*9cd0*/  FMUL R81, R81, R154 ;  /* 0x0000009a51517220 */ /* 0x000fe20000400000 */
[----:B------:R-:W-:Y:S01]  /*9ce0*/  F2FP.BF16.F32.PACK_AB R68, RZ, R68 ;  /* 0x00000044ff44723e */ /* 0x000fe200000010ff */
[----:B------:R-:W-:Y:S01]  /*9cf0*/  FMUL R82, R82, R154 ;  /* 0x0000009a52527220 */ /* 0x000fe20000400000 */
[----:B------:R-:W-:Y:S01]  /*9d00*/  F2FP.BF16.F32.PACK_AB R70, RZ, R70 ;  /* 0x00000046ff46723e */ /* 0x000fe200000010ff */
[----:B------:R-:W-:Y:S01]  /*9d10*/  FMUL R83, R83, R154 ;  /* 0x0000009a53537220 */ /* 0x000fe20000400000 */
[----:B------:R-:W-:Y:S01]  /*9d20*/  F2FP.BF16.F32.PACK_AB R71, RZ, R71 ;  /* 0x00000047ff47723e */ /* 0x000fe200000010ff */
[----:B0-----:R-:W-:Y:S01]  /*9d30*/  @P2 IMAD.MOV.U32 R6, RZ, RZ, R14 ;  /* 0x000000ffff062224 */ /* 0x001fe200078e000e */
[----:B------:R-:W-:Y:S01]  /*9d40*/  F2FP.BF16.F32.PACK_AB R72, RZ, R72 ;  /* 0x00000048ff48723e */ /* 0x000fe200000010ff */
[----:B------:R-:W-:Y:S01]  /*9d50*/  @P2 IMAD.MOV.U32 R7, RZ, RZ, R15 ;  /* 0x000000ffff072224 */ /* 0x000fe200078e000f */
        /* <DEDUP_REMOVED lines=13> */
[----:B------:R-:W-:-:S02]  /*9e30*/  ISETP.GT.AND P4, PT, R0, 0x20, P0 ;  /* 0x000000200000780c */ /* 0x000fc40000784270 */
[----:B------:R-:W-:Y:S02]  /*9e40*/  F2FP.BF16.F32.PACK_AB R77, RZ, R77 ;  /* 0x0000004dff4d723e */ /* 0x000fe400000010ff */
[----:B------:R-:W-:Y:S01]  /*9e50*/  F2FP.BF16.F32.PACK_AB R78, RZ, R78 ;  /* 0x0000004eff4e723e */ /* 0x000fe200000010ff */
[----:B0-----:R-:W-:Y:S01]  /*9e60*/  @P2 IMAD.MOV.U32 R7, RZ, RZ, R15 ;  /* 0x000000ffff072224 */ /* 0x001fe200078e000f */
[----:B------:R-:W-:Y:S02]  /*9e70*/  @P2 MOV R6, R14 ;  /* 0x0000000e00062202 */ /* 0x000fe40000000f00 */
[----:B------:R-:W-:Y:S02]  /*9e80*/  F2FP.BF16.F32.PACK_AB R79, RZ, R79 ;  /* 0x0000004fff4f723e */ /* 0x000fe400000010ff */
[----:B------:R-:W-:Y:S01]  /*9e90*/  F2FP.BF16.F32.PACK_AB R80, RZ, R80 ;  /* 0x00000050ff50723e */ /* 0x000fe200000010ff */
[----:B------:R0:W-:Y:S01]  /*9ea0*/  @P2 STG.E.U16 desc[UR36][R6.64+0x30], R38 ;  /* 0x0000302606002986 */ /* 0x0001e2000c101524 */
[----:B------:R-:W-:-:S02]  /*9eb0*/  ISETP.GT.AND P2, PT, R0, 0x21, P0 ;  /* 0x000000210000780c */ /* 0x000fc40000744270 */
[----:B------:R-:W-:Y:S02]  /*9ec0*/  F2FP.BF16.F32.PACK_AB R81, RZ, R81 ;  /* 0x00000051ff51723e */ /* 0x000fe400000010ff */
[----:B------:R-:W-:Y:S02]  /*9ed0*/  F2FP.BF16.F32.PACK_AB R82, RZ, R82 ;  /* 0x00000052ff52723e */ /* 0x000fe400000010ff */
[----:B------:R-:W-:Y:S02]  /*9ee0*/  F2FP.BF16.F32.PACK_AB R83, RZ, R83 ;  /* 0x00000053ff53723e */ /* 0x000fe400000010ff */
[----:B------:R-:W-:Y:S02]  /*9ef0*/  F2FP.BF16.F32.PACK_AB R84, RZ, R84 ;  /* 0x00000054ff54723e */ /* 0x000fe400000010ff */
[----:B------:R-:W-:Y:S01]  /*9f00*/  F2FP.BF16.F32.PACK_AB R85, RZ, R85 ;  /* 0x00000055ff55723e */ /* 0x000fe200000010ff */
[----:B0-----:R-:W-:Y:S01]  /*9f10*/  @P1 IMAD.MOV.U32 R6, RZ, RZ, R14 ;  /* 0x000000ffff061224 */ /* 0x001fe200078e000e */
[----:B------:R-:W-:Y:S01]  /*9f20*/  F2FP.BF16.F32.PACK_AB R86, RZ, R86 ;  /* 0x00000056ff56723e */ /* 0x000fe200000010ff */
[----:B------:R-:W-:Y:S01]  /*9f30*/  @P1 IMAD.MOV.U32 R7, RZ, RZ, R15 ;  /* 0x000000ffff071224 */ /* 0x000fe200078e000f */
[----:B------:R-:W-:-:S04]  /*9f40*/  F2FP.BF16.F32.PACK_AB R87, RZ, R87 ;  /* 0x00000057ff57723e */ /* 0x000fc800000010ff */
[----:B------:R0:W-:Y:S01]  /*9f50*/  @P1 STG.E.U16 desc[UR36][R6.64+0x32], R39 ;  /* 0x0000322706001986 */ /* 0x0001e2000c101524 */
[----:B------:R-:W-:-:S03]  /*9f60*/  ISETP.GT.AND P1, PT, R0, 0x20, P3 ;  /* 0x000000200000780c */ /* 0x000fc60001f24270 */
[----:B------:R-:W-:Y:S01]  /*9f70*/  @P2 STG.E.U16 desc[UR36][R4.64+0x42], R41 ;  /* 0x0000422904002986 */ /* 0x000fe2000c101524 */
[----:B------:R-:W-:-:S03]  /*9f80*/  ISETP.GT.AND P2, PT, R0, 0x21, P3 ;  /* 0x000000210000780c */ /* 0x000fc60001f44270 */
[----:B------:R-:W-:Y:S01]  /*9f90*/  @P4 STG.E.U16 desc[UR36][R4.64+0x40], R40 ;  /* 0x0000402804004986 */ /* 0x000fe2000c101524 */
[----:B------:R-:W-:-:S05]  /*9fa0*/  ISETP.GT.AND P4, PT, R0, 0x28, P0 ;  /* 0x000000280000780c */ /* 0x000fca0000784270 */
[----:B0-----:R-:W-:Y:S02]  /*9fb0*/  @P1 IMAD.MOV.U32 R6, RZ, RZ, R14 ;  /* 0x000000ffff061224 */ /* 0x001fe400078e000e */
[----:B------:R-:W-:-:S05]  /*9fc0*/  @P1 IMAD.MOV.U32 R7, RZ, RZ, R15 ;  /* 0x000000ffff071224 */ /* 0x000fca00078e000f */
[----:B------:R0:W-:Y:S01]  /*9fd0*/  @P1 STG.E.U16 desc[UR36][R6.64+0x40], R42 ;  /* 0x0000402a06001986 */ /* 0x0001e2000c101524 */
[----:B------:R-:W-:Y:S01]  /*9fe0*/  ISETP.GT.AND P1, PT, R0, 0x29, P0 ;  /* 0x000000290000780c */ /* 0x000fe20000724270 */
[----:B0-----:R-:W-:Y:S02]  /*9ff0*/  @P2 IMAD.MOV.U32 R6, RZ, RZ, R14 ;  /* 0x000000ffff062224 */ /* 0x001fe400078e000e */
[----:B------:R-:W-:-:S05]  /*a000*/  @P2 IMAD.MOV.U32 R7, RZ, RZ, R15 ;  /* 0x000000ffff072224 */ /* 0x000fca00078e000f */
        /* <DEDUP_REMOVED lines=15> */
[----:B------:R-:W-:Y:S02]  /*a100*/  ISETP.GT.AND P1, PT, R0, 0x31, P3 ;  /* 0x000000310000780c */ /* 0x000fe40001f24270 */
[----:B0-----:R-:W-:Y:S01]  /*a110*/  @P2 MOV R6, R14 ;  /* 0x0000000e00062202 */ /* 0x001fe20000000f00 */
[----:B------:R-:W-:-:S06]  /*a120*/  @P2 IMAD.MOV.U32 R7, RZ, RZ, R15 ;  /* 0x000000ffff072224 */ /* 0x000fcc00078e000f */
[----:B------:R-:W-:Y:S01]  /*a130*/  @P4 STG.E.U16 desc[UR36][R4.64+0x62], R49 ;  /* 0x0000623104004986 */ /* 0x000fe2000c101524 */
[----:B------:R-:W-:-:S03]  /*a140*/  ISETP.GT.AND P4, PT, R0, 0x39, P0 ;  /* 0x000000390000780c */ /* 0x000fc60000784270 */
[----:B------:R0:W-:Y:S01]  /*a150*/  @P2 STG.E.U16 desc[UR36][R6.64+0x60], R50 ;  /* 0x0000603206002986 */ /* 0x0001e2000c101524 */
[----:B------:R-:W-:Y:S01]  /*a160*/  ISETP.GT.AND P2, PT, R0, 0x38, P0 ;  /* 0x000000380000780c */ /* 0x000fe20000744270 */
[----:B0-----:R-:W-:Y:S02]  /*a170*/  @P1 IMAD.MOV.U32 R6, RZ, RZ, R14 ;  /* 0x000000ffff061224 */ /* 0x001fe400078e000e */
[----:B------:R-:W-:-:S05]  /*a180*/  @P1 IMAD.MOV.U32 R7, RZ, RZ, R15 ;  /* 0x000000ffff071224 */ /* 0x000fca00078e000f */
[----:B------:R0:W-:Y:S01]  /*a190*/  @P1 STG.E.U16 desc[UR36][R6.64+0x62], R51 ;  /* 0x0000623306001986 */ /* 0x0001e2000c101524 */
[----:B------:R-:W-:-:S04]  /*a1a0*/  ISETP.GT.AND P1, PT, R0, 0x38, P3 ;  /* 0x000000380000780c */ /* 0x000fc80001f24270 */
[----:B------:R-:W-:Y:S01]  /*a1b0*/  @P2 STG.E.U16 desc[UR36][R4.64+0x70], R52 ;  /* 0x0000703404002986 */ /* 0x000fe2000c101524 */
[----:B------:R-:W-:-:S03]  /*a1c0*/  ISETP.GT.AND P2, PT, R0, 0x39, P3 ;  /* 0x000000390000780c */ /* 0x000fc60001f44270 */
[----:B------:R-:W-:Y:S01]  /*a1d0*/  @P4 STG.E.U16 desc[UR36][R4.64+0x72], R53 ;  /* 0x0000723504004986 */ /* 0x000fe2000c101524 */
[----:B------:R-:W-:-:S04]  /*a1e0*/  ISETP.GT.AND P4, PT, R0, 0x40, P0 ;  /* 0x000000400000780c */ /* 0x000fc80000784270 */
        /* <DEDUP_REMOVED lines=24> */
[----:B0-----:R-:W-:Y:S01]  /*a370*/  @P4 MOV R6, R14 ;  /* 0x0000000e00064202 */ /* 0x001fe20000000f00 */
        /* <DEDUP_REMOVED lines=44> */
[----:B------:R-:W-:Y:S01]  /*a640*/  ISETP.GT.AND P2, PT, R0, 0x69, P3 ;  /* 0x000000690000780c */ /* 0x000fe20001f44270 */
[----:B0-----:R-:W-:Y:S02]  /*a650*/  @P1 IMAD.MOV.U32 R6, RZ, RZ, R14 ;  /* 0x000000ffff061224 */ /* 0x001fe400078e000e */
        /* <DEDUP_REMOVED lines=10> */
[----:B------:R-:W-:Y:S01]  /*a700*/  ISETP.GT.AND P1, PT, R0, 0x71, P3 ;  /* 0x000000710000780c */ /* 0x000fe20001f24270 */
[----:B0-----:R-:W-:Y:S02]  /*a710*/  @P4 IMAD.MOV.U32 R6, RZ, RZ, R14 ;  /* 0x000000ffff064224 */ /* 0x001fe400078e000e */
[----:B------:R-:W-:-:S05]  /*a720*/  @P4 IMAD.MOV.U32 R7, RZ, RZ, R15 ;  /* 0x000000ffff074224 */ /* 0x000fca00078e000f */
[----:B------:R-:W-:Y:S01]  /*a730*/  @P2 STG.E.U16 desc[UR36][R4.64+0xe2], R81 ;  /* 0x0000e25104002986 */ /* 0x000fe2000c101524 */
[C---:B------:R-:W-:Y:S02]  /*a740*/  ISETP.GT.AND P2, PT, R0.reuse, 0x78, P0 ;  /* 0x000000780000780c */ /* 0x040fe40000744270 */
[C---:B------:R-:W-:Y:S01]  /*a750*/  ISETP.GT.AND P0, PT, R0.reuse, 0x79, P0 ;  /* 0x000000790000780c */ /* 0x040fe20000704270 */
[----:B------:R0:W-:Y:S01]  /*a760*/  @P4 STG.E.U16 desc[UR36][R6.64+0xe0], R82 ;  /* 0x0000e05206004986 */ /* 0x0001e2000c101524 */
[C---:B------:R-:W-:Y:S02]  /*a770*/  ISETP.GT.AND P4, PT, R0.reuse, 0x78, P3 ;  /* 0x000000780000780c */ /* 0x040fe40001f84270 */
[----:B------:R-:W-:Y:S01]  /*a780*/  ISETP.GT.AND P3, PT, R0, 0x79, P3 ;  /* 0x000000790000780c */ /* 0x000fe20001f64270 */
[----:B0-----:R-:W-:Y:S02]  /*a790*/  @P1 IMAD.MOV.U32 R6, RZ, RZ, R14 ;  /* 0x000000ffff061224 */ /* 0x001fe400078e000e */
[----:B------:R-:W-:-:S05]  /*a7a0*/  @P1 IMAD.MOV.U32 R7, RZ, RZ, R15 ;  /* 0x000000ffff071224 */ /* 0x000fca00078e000f */
[----:B------:R-:W-:Y:S04]  /*a7b0*/  @P1 STG.E.U16 desc[UR36][R6.64+0xe2], R83 ;  /* 0x0000e25306001986 */ /* 0x000fe8000c101524 */
[----:B------:R-:W-:Y:S04]  /*a7c0*/  @P2 STG.E.U16 desc[UR36][R4.64+0xf0], R84 ;  /* 0x0000f05404002986 */ /* 0x000fe8000c101524 */
[----:B------:R0:W-:Y:S02]  /*a7d0*/  @P0 STG.E.U16 desc[UR36][R4.64+0xf2], R85 ;  /* 0x0000f25504000986 */ /* 0x0001e4000c101524 */
[----:B0-----:R-:W-:Y:S01]  /*a7e0*/  @P4 MOV R4, R14 ;  /* 0x0000000e00044202 */ /* 0x001fe20000000f00 */
[----:B------:R-:W-:-:S05]  /*a7f0*/  @P4 IMAD.MOV.U32 R5, RZ, RZ, R15 ;  /* 0x000000ffff054224 */ /* 0x000fca00078e000f */
[----:B------:R0:W-:Y:S04]  /*a800*/  @P4 STG.E.U16 desc[UR36][R4.64+0xf0], R86 ;  /* 0x0000f05604004986 */ /* 0x0001e8000c101524 */
[----:B------:R0:W-:Y:S02]  /*a810*/  @P3 STG.E.U16 desc[UR36][R14.64+0xf2], R87 ;  /* 0x0000f2570e003986 */ /* 0x0001e4000c101524 */
.L_x_284:
[----:B------:R-:W-:Y:S05]  /*a820*/  BSYNC B0 ;  /* 0x0000000000007941 */ /* 0x000fea0003800000 */
.L_x_32:
[----:B------:R-:W-:Y:S01]  /*a830*/  ULDC UR4, c[0x0][0xc] ;  /* 0x0000030000047ab9 */ /* 0x000fe20000000800 */
[----:B------:R-:W-:Y:S01]  /*a840*/  ULDC UR5, c[0x0][0x10] ;  /* 0x0000040000057ab9 */ /* 0x000fe20000000800 */
[----:B0-----:R-:W0:Y:S01]  /*a850*/  LDC R5, c[0x0][0x14] ;  /* 0x00000500ff057b82 */ /* 0x001e220000000800 */
[----:B------:R-:W-:Y:S01]  /*a860*/  UIMAD.WIDE.U32 UR4, UR4, UR5, URZ ;  /* 0x00000005040472a5 */ /* 0x000fe2000f8e003f */
[----:B------:R-:W-:Y:S01]  /*a870*/  PRMT R0, RZ, 0x7610, R0 ;  /* 0x00007610ff007816 */ /* 0x000fe20000000000 */
[----:B------:R-:W-:Y:S02]  /*a880*/  IMAD.MOV.U32 R153, RZ, RZ, -0x1 ;  /* 0xffffffffff997424 */ /* 0x000fe400078e00ff */
[----:B------:R-:W-:Y:S02]  /*a890*/  IMAD.MOV.U32 R23, RZ, RZ, -0x1 ;  /* 0xffffffffff177424 */ /* 0x000fe400078e00ff */
[----:B0-----:R-:W-:-:S04]  /*a8a0*/  IMAD.WIDE.U32 R16, R5, UR4, R16 ;  /* 0x0000000405107c25 */ /* 0x001fc8000f8e0010 */
[----:B------:R-:W-:Y:S01]  /*a8b0*/  IMAD R5, R5, UR5, RZ ;  /* 0x0000000505057c24 */ /* 0x000fe2000f8e02ff */
[----:B------:R-:W-:Y:S02]  /*a8c0*/  ULDC.64 UR4, c[0x0][0x650] ;  /* 0x0001940000047ab9 */ /* 0x000fe40000000a00 */
[----:B------:R-:W-:Y:S01]  /*a8d0*/  ISETP.GE.U32.AND P0, PT, R16, UR4, PT ;  /* 0x0000000410007c0c */ /* 0x000fe2000bf06070 */
[----:B------:R-:W-:-:S05]  /*a8e0*/  IMAD.IADD R17, R17, 0x1, R5 ;  /* 0x0000000111117824 */ /* 0x000fca00078e0205 */
[----:B------:R-:W-:-:S13]  /*a8f0*/  ISETP.GE.U32.AND.EX P0, PT, R17, UR5, PT, P0 ;  /* 0x0000000511007c0c */ /* 0x000fda000bf06100 */
[----:B------:R-:W-:Y:S05]  /*a900*/  @P0 BRA `(.L_x_285) ;  /* 0x0000000400640947 */ /* 0x000fea0003800000 */
[----:B------:R-:W0:Y:S01]  /*a910*/  S2R R12, SR_CTAID.X ;  /* 0x00000000000c7919 */ /* 0x000e220000002500 */
[----:B------:R-:W3:Y:S01]  /*a920*/  LDC.64 R10, c[0x0][0x628] ;  /* 0x00018a00ff0a7b82 */ /* 0x000ee20000000a00 */
[----:B------:R-:W-:Y:S01]  /*a930*/  ULDC UR4, c[0x0][0x150] ;  /* 0x0000540000047ab9 */ /* 0x000fe20000000800 */
[----:B-12---:R-:W-:Y:S01]  /*a940*/  IMAD.MOV.U32 R8, RZ, RZ, R16 ;  /* 0x000000ffff087224 */ /* 0x006fe200078e0010 */
[----:B------:R-:W1:Y:S01]  /*a950*/  S2R R24, SR_CTAID.Y ;  /* 0x0000000000187919 */ /* 0x000e620000002600 */
[----:B------:R-:W-:-:S04]  /*a960*/  IMAD.MOV.U32 R9, RZ, RZ, R17 ;  /* 0x000000ffff097224 */ /* 0x000fc800078e0011 */
[----:B------:R-:W2:Y:S08]  /*a970*/  LDC R21, c[0x0][0x144] ;  /* 0x00005100ff157b82 */ /* 0x000eb00000000800 */
[----:B------:R-:W1:Y:S08]  /*a980*/  LDC R0, c[0x0][0x630] ;  /* 0x00018c00ff007b82 */ /* 0x000e700000000800 */
[----:B------:R-:W1:Y:S01]  /*a990*/  LDC.64 R14, c[0x0][0x620] ;  /* 0x00018800ff0e7b82 */ /* 0x000e620000000a00 */
[----:B---3--:R-:W-:-:S04]  /*a9a0*/  ISETP.NE.U32.AND P0, PT, R10, RZ, PT ;  /* 0x000000ff0a00720c */ /* 0x008fc80003f05070 */
[----:B------:R-:W-:Y:S02]  /*a9b0*/  ISETP.NE.AND.EX P0, PT, R11, RZ, PT, P0 ;  /* 0x000000ff0b00720c */ /* 0x000fe40003f05300 */
[----:B0-----:R-:W-:-:S05]  /*a9c0*/  I2FP.F32.U32 R3, R12 ;  /* 0x0000000c00037245 */ /* 0x001fca0000201000 */
[----:B------:R-:W-:-:S04]  /*a9d0*/  FMUL R3, R3, UR4 ;  /* 0x0000000403037c20 */ /* 0x000fc80008400000 */
[----:B------:R0:W3:Y:S02]  /*a9e0*/  F2I.U32.TRUNC.NTZ R20, R3 ;  /* 0x0000000300147305 */ /* 0x0000e4000020f000 */
[----:B--2---:R-:W-:Y:S05]  /*a9f0*/  @!P0 BRA `(.L_x_286) ;  /* 0x0000000000288947 */ /* 0x004fea0003800000 */
[----:B0-----:R-:W0:Y:S02]  /*aa00*/  LDC R3, c[0x0][0x634] ;  /* 0x00018d00ff037b82 */ /* 0x001e240000000800 */
        /* <DEDUP_REMOVED lines=9> */
.L_x_286:
[----:B------:R-:W2:Y:S01]  /*aaa0*/  LDC.64 R30, c[0x0][0x640] ;  /* 0x00019000ff1e7b82 */ /* 0x000ea20000000a00 */
[-CC-:B-1----:R-:W-:Y:S01]  /*aab0*/  SHF.R.U64 R23, R8, R0.reuse, R9.reuse ;  /* 0x0000000008177219 */ /* 0x182fe20000001209 */
[----:B------:R-:W-:Y:S01]  /*aac0*/  ULDC UR4, c[0x0][0x154] ;  /* 0x0000550000047ab9 */ /* 0x000fe20000000800 */
[----:B------:R-:W-:Y:S01]  /*aad0*/  SHF.R.U32.HI R0, RZ, R0, R9 ;  /* 0x00000000ff007219 */ /* 0x000fe20000011609 */
[----:B------:R-:W-:Y:S01]  /*aae0*/  IMAD.MOV.U32 R7, RZ, RZ, 0x1 ;  /* 0x00000001ff077424 */ /* 0x000fe200078e00ff */
[----:B0-----:R-:W-:Y:S02]  /*aaf0*/  IADD3 R3, P0, RZ, -R23, RZ ;  /* 0x80000017ff037210 */ /* 0x001fe40007f1e0ff */
[----:B---3--:R-:W-:Y:S01]  /*ab00*/  IADD3 R20, -R20, RZ, RZ ;  /* 0x000000ff14147210 */ /* 0x008fe20007ffe1ff */
[----:B------:R-:W0:Y:S02]  /*ab10*/  LDC R6, c[0x0][0x618] ;  /* 0x00018600ff067b82 */ /* 0x000e240000000800 */
[----:B------:R-:W-:-:S02]  /*ab20*/  IMAD.X R5, RZ, RZ, ~R0, P0 ;  /* 0x000000ffff057224 */ /* 0x000fc400000e0e00 */
[----:B------:R-:W-:Y:S02]  /*ab30*/  IMAD R26, R21, R20, R12 ;  /* 0x00000014151a7224 */ /* 0x000fe400078e020c */
[-C--:B------:R-:W-:Y:S02]  /*ab40*/  IMAD R0, R5, R14.reuse, RZ ;  /* 0x0000000e05007224 */ /* 0x080fe400078e02ff */
[----:B------:R-:W1:Y:S01]  /*ab50*/  LDC R8, c[0x0][0x608] ;  /* 0x00018200ff087b82 */ /* 0x000e620000000800 */
[----:B------:R-:W-:-:S04]  /*ab60*/  IMAD.WIDE.U32 R4, R3, R14, R16 ;  /* 0x0000000e03047225 */ /* 0x000fc800078e0010 */
[----:B------:R-:W-:Y:S01]  /*ab70*/  IMAD R3, R3, R15, R0 ;  /* 0x0000000f03037224 */ /* 0x000fe200078e0200 */
[----:B------:R-:W-:Y:S02]  /*ab80*/  I2FP.F32.U32 R0, R24 ;  /* 0x0000001800007245 */ /* 0x000fe40000201000 */
[----:B------:R-:W3:Y:S01]  /*ab90*/  LDC R28, c[0x0][0x658] ;  /* 0x00019600ff1c7b82 */ /* 0x000ee20000000800 */
[----:B------:R-:W-:Y:S01]  /*aba0*/  IMAD.IADD R3, R5, 0x1, R3 ;  /* 0x0000000105037824 */ /* 0x000fe200078e0203 */
[----:B--2---:R-:W-:Y:S01]  /*abb0*/  ISETP.NE.U32.AND P0, PT, R30, RZ, PT ;  /* 0x000000ff1e00720c */ /* 0x004fe20003f05070 */
[----:B------:R-:W-:Y:S01]  /*abc0*/  FMUL R0, R0, UR4 ;  /* 0x0000000400007c20 */ /* 0x000fe20008400000 */
[----:B------:R-:W-:Y:S02]  /*abd0*/  IMAD.MOV.U32 R5, RZ, RZ, -0x1 ;  /* 0xffffffffff057424 */ /* 0x000fe400078e00ff */
[----:B------:R-:W-:Y:S01]  /*abe0*/  ISETP.NE.AND.EX P0, PT, R31, RZ, PT, P0 ;  /* 0x000000ff1f00720c */ /* 0x000fe20003f05300 */
[----:B------:R2:W2:Y:S01]  /*abf0*/  F2I.U32.TRUNC.NTZ R14, R0 ;  /* 0x00000000000e7305 */ /* 0x0004a2000020f000 */
[----:B------:R-:W2:Y:S01]  /*ac00*/  LDC R15, c[0x0][0x148] ;  /* 0x00005200ff0f7b82 */ /* 0x000ea20000000800 */
[----:B0-----:R-:W-:-:S02]  /*ac10*/  SHF.R.U64 R12, R4, R6, R3 ;  /* 0x00000006040c7219 */ /* 0x001fc40000001203 */
[----:B------:R-:W-:-:S05]  /*ac20*/  SHF.R.U32.HI R3, RZ, R6, R3 ;  /* 0x00000006ff037219 */ /* 0x000fca0000011603 */
[----:B------:R-:W0:Y:S01]  /*ac30*/  LDC R20, c[0x0][0x600] ;  /* 0x00018000ff147b82 */ /* 0x000e220000000800 */
[-CC-:B-1----:R-:W-:Y:S02]  /*ac40*/  SHF.R.U64 R10, R12, R8.reuse, R3.reuse ;  /* 0x000000080c0a7219 */ /* 0x182fe40000001203 */
[----:B------:R-:W-:-:S05]  /*ac50*/  SHF.R.U32.HI R3, RZ, R8, R3 ;  /* 0x00000008ff037219 */ /* 0x000fca0000011603 */
[----:B------:R-:W1:Y:S01]  /*ac60*/  LDC R25, c[0x0][0x648] ;  /* 0x00019200ff197b82 */ /* 0x000e620000000800 */
[-C--:B---3--:R-:W-:Y:S02]  /*ac70*/  SHF.L.U32 R4, R5, R28.reuse, RZ ;  /* 0x0000001c05047219 */ /* 0x088fe400000006ff */
[-CC-:B------:R-:W-:Y:S02]  /*ac80*/  SHF.R.U64 R13, R10, R28.reuse, R3.reuse ;  /* 0x0000001c0a0d7219 */ /* 0x180fe40000001203 */
[----:B------:R-:W-:Y:S02]  /*ac90*/  SHF.R.U32.HI R5, RZ, R28, R3 ;  /* 0x0000001cff057219 */ /* 0x000fe40000011603 */
[----:B------:R-:W-:Y:S01]  /*aca0*/  LOP3.LUT R21, RZ, R4, RZ, 0x33, !PT ;  /* 0x00000004ff157212 */ /* 0x000fe200078e33ff */
[----:B------:R-:W3:Y:S01]  /*acb0*/  LDC R27, c[0x0][0x638] ;  /* 0x00018e00ff1b7b82 */ /* 0x000ee20000000800 */
[----:B------:R-:W-:Y:S01]  /*acc0*/  SHF.L.U32 R28, R7, R28, RZ ;  /* 0x0000001c071c7219 */ /* 0x000fe200000006ff */
[----:B------:R-:W-:-:S06]  /*acd0*/  IMAD.MOV.U32 R4, RZ, RZ, R13 ;  /* 0x000000ffff047224 */ /* 0x000fcc00078e000d */
[----:B------:R-:W0:Y:S01]  /*ace0*/  LDC R29, c[0x0][0x610] ;  /* 0x00018400ff1d7b82 */ /* 0x000e220000000800 */
[----:B------:R-:W-:Y:S05]  /*acf0*/  @!P0 BRA `(.L_x_287) ;  /* 0x0000000000288947 */ /* 0x000fea0003800000 */
[----:B--2---:R-:W2:Y:S02]  /*ad00*/  LDC R0, c[0x0][0x64c] ;  /* 0x00019300ff007b82 */ /* 0x004ea40000000800 */
[----:B--2---:R-:W-:-:S05]  /*ad10*/  IADD3 R3, P0, R13, R0, RZ ;  /* 0x000000000d037210 */ /* 0x004fca0007f1e0ff */
        /* <DEDUP_REMOVED lines=8> */
.L_x_287:
[----:B------:R-:W-:Y:S01]  /*ada0*/  ISETP.NE.AND P0, PT, R2, 0x1, PT ;  /* 0x000000010200780c */ /* 0x000fe20003f05270 */
[----:B--2---:R-:W-:Y:S01]  /*adb0*/  IMAD.MOV R14, RZ, RZ, -R14 ;  /* 0x000000ffff0e7224 */ /* 0x004fe200078e0a0e */
[----:B-1----:R-:W-:Y:S01]  /*adc0*/  SHF.R.U64 R0, R4, R25, R5 ;  /* 0x0000001904007219 */ /* 0x002fe20000001205 */
[----:B0-----:R-:W-:Y:S01]  /*add0*/  VIADD R5, R20, 0xffffffff ;  /* 0xffffffff14057836 */ /* 0x001fe20000000000 */
[----:B------:R-:W-:Y:S02]  /*ade0*/  LOP3.LUT R3, R10, R21, RZ, 0xc0, !PT ;  /* 0x000000150a037212 */ /* 0x000fe400078ec0ff */
[----:B------:R-:W-:Y:S01]  /*adf0*/  MOV R6, 0x1 ;  /* 0x0000000100067802 */ /* 0x000fe20000000f00 */
[----:B------:R-:W-:Y:S01]  /*ae00*/  IMAD.MOV R4, RZ, RZ, -R0 ;  /* 0x000000ffff047224 */ /* 0x000fe200078e0a00 */
[----:B------:R-:W-:Y:S01]  /*ae10*/  LOP3.LUT R5, R12, R5, RZ, 0xc0, !PT ;  /* 0x000000050c057212 */ /* 0x000fe200078ec0ff */
[----:B------:R-:W-:Y:S02]  /*ae20*/  IMAD R3, R28, R0, R3 ;  /* 0x000000001c037224 */ /* 0x000fe400078e0203 */
[----:B---3--:R-:W-:-:S02]  /*ae30*/  IMAD R0, R4, R27, R13 ;  /* 0x0000001b04007224 */ /* 0x008fc400078e020d */
[----:B------:R-:W-:Y:S02]  /*ae40*/  @P0 IMAD R26, R15, R14, R24 ;  /* 0x0000000e0f1a0224 */ /* 0x000fe400078e0218 */
[----:B------:R-:W-:Y:S01]  /*ae50*/  IMAD R4, R0, R20, R5 ;  /* 0x0000001400047224 */ /* 0x000fe200078e0205 */
[----:B------:R-:W-:Y:S01]  /*ae60*/  PRMT R0, R6, 0x7610, R0 ;  /* 0x0000761006007816 */ /* 0x000fe20000000000 */
[----:B------:R-:W-:-:S05]  /*ae70*/  IMAD R3, R3, R29, R26 ;  /* 0x0000001d03037224 */ /* 0x000fca00078e021a */
[----:B------:R-:W-:Y:S02]  /*ae80*/  SEL R153, R4, R3, !P0 ;  /* 0x0000000304997207 */ /* 0x000fe40004000000 */
[----:B------:R-:W-:-:S07]  /*ae90*/  SEL R3, R3, R4, !P0 ;  /* 0x0000000403037207 */ /* 0x000fce0004000000 */
.L_x_285:
[----:B------:R-:W-:Y:S01]  /*aea0*/  LOP3.LUT P0, RZ, R0, 0xff, RZ, 0xc0, !PT ;  /* 0x000000ff00ff7812 */ /* 0x000fe2000780c0ff */
[----:B------:R-:W-:-:S12]  /*aeb0*/  IMAD.MOV.U32 R152, RZ, RZ, R3 ;  /* 0x000000ffff987224 */ /* 0x000fd800078e0003 */
[----:B------:R-:W-:Y:S05]  /*aec0*/  @P0 BRA `(.L_x_288) ;  /* 0xffffff6000b00947 */ /* 0x000fea000383ffff */
[----:B------:R-:W-:Y:S05]  /*aed0*/  EXIT ;  /* 0x000000000000794d */ /* 0x000fea0003800000 */
.L_x_7:
[----:B0-----:R-:W-:Y:S01]  /*aee0*/  ULDC.64 UR4, c[0x0][0x650] ;  /* 0x0001940000047ab9 */ /* 0x001fe20000000a00 */
        /* <DEDUP_REMOVED lines=25> */
.L_x_290:
[----:B------:R-:W0:Y:S01]  /*b080*/  LDC.64 R26, c[0x0][0x640] ;  /* 0x00019000ff1a7b82 */ /* 0x000e220000000a00 */
[-CC-:B------:R-:W-:Y:S01]  /*b090*/  SHF.R.U64 R20, R12, R8.reuse, R13.reuse ;  /* 0x000000080c147219 */ /* 0x180fe2000000120d */
[----:B------:R-:W-:Y:S01]  /*b0a0*/  IMAD.MOV.U32 R30, RZ, RZ, 0x1 ;  /* 0x00000001ff1e7424 */ /* 0x000fe200078e00ff */
[----:B------:R-:W-:Y:S02]  /*b0b0*/  SHF.R.U32.HI R6, RZ, R8, R13 ;  /* 0x00000008ff067219 */ /* 0x000fe4000001160d */
[----:B------:R-:W-:-:S03]  /*b0c0*/  IADD3 R11, P0, RZ, -R20, RZ ;  /* 0x80000014ff0b7210 */ /* 0x000fc60007f1e0ff */
[----:B------:R-:W1:Y:S02]  /*b0d0*/  LDC R10, c[0x0][0x618] ;  /* 0x00018600ff0a7b82 */ /* 0x000e640000000800 */
[----:B------:R-:W-:-:S04]  /*b0e0*/  IMAD.X R7, RZ, RZ, ~R6, P0 ;  /* 0x000000ffff077224 */ /* 0x000fc800000e0e06 */
[-C--:B------:R-:W-:Y:S02]  /*b0f0*/  IMAD R8, R7, R22.reuse, RZ ;  /* 0x0000001607087224 */ /* 0x080fe400078e02ff */
[----:B------:R-:W2:Y:S01]  /*b100*/  LDC R12, c[0x0][0x608] ;  /* 0x00018200ff0c7b82 */ /* 0x000ea20000000800 */
[----:B------:R-:W-:-:S04]  /*b110*/  IMAD.WIDE.U32 R6, R11, R22, R16 ;  /* 0x000000160b067225 */ /* 0x000fc800078e0010 */
[----:B------:R-:W-:-:S03]  /*b120*/  IMAD R11, R11, R23, R8 ;  /* 0x000000170b0b7224 */ /* 0x000fc600078e0208 */
[----:B------:R-:W3:Y:S01]  /*b130*/  LDC R25, c[0x0][0x658] ;  /* 0x00019600ff197b82 */ /* 0x000ee20000000800 */
[----:B0-----:R-:W-:Y:S02]  /*b140*/  ISETP.NE.U32.AND P0, PT, R26, RZ, PT ;  /* 0x000000ff1a00720c */ /* 0x001fe40003f05070 */
[----:B------:R-:W-:Y:S02]  /*b150*/  IADD3 R7, R7, R11, RZ ;  /* 0x0000000b07077210 */ /* 0x000fe40007ffe0ff */
[----:B------:R-:W-:-:S03]  /*b160*/  ISETP.NE.AND.EX P0, PT, R27, RZ, PT, P0 ;  /* 0x000000ff1b00720c */ /* 0x000fc60003f05300 */
[----:B------:R-:W0:Y:S01]  /*b170*/  LDC R23, c[0x0][0x600] ;  /* 0x00018000ff177b82 */ /* 0x000e220000000800 */
[-CC-:B-1----:R-:W-:Y:S02]  /*b180*/  SHF.R.U64 R8, R6, R10.reuse, R7.reuse ;  /* 0x0000000a06087219 */ /* 0x182fe40000001207 */
[----:B------:R-:W-:Y:S01]  /*b190*/  SHF.R.U32.HI R7, RZ, R10, R7 ;  /* 0x0000000aff077219 */ /* 0x000fe20000011607 */
[----:B------:R-:W-:-:S04]  /*b1a0*/  IMAD.MOV.U32 R10, RZ, RZ, -0x1 ;  /* 0xffffffffff0a7424 */ /* 0x000fc800078e00ff */
        /* <DEDUP_REMOVED lines=21> */
.L_x_291:
[----:B------:R-:W-:Y:S01]  /*b300*/  ISETP.NE.AND P0, PT, R2, 0x1, PT ;  /* 0x000000010200780c */ /* 0x000fe20003f05270 */
[----:B0-----:R-:W-:Y:S01]  /*b310*/  VIADD R11, R23, 0xffffffff ;  /* 0xffffffff170b7836 */ /* 0x001fe20000000000 */
[----:B-1----:R-:W-:Y:S02]  /*b320*/  SHF.R.U64 R6, R6, R24, R7 ;  /* 0x0000001806067219 */ /* 0x002fe40000001207 */
[----:B------:R-:W-:Y:S02]  /*b330*/  SHF.L.U32 R30, R30, R25, RZ ;  /* 0x000000191e1e7219 */ /* 0x000fe400000006ff */
[----:B------:R-:W-:Y:S01]  /*b340*/  LOP3.LUT R5, R21, R32, RZ, 0xc0, !PT ;  /* 0x0000002015057212 */ /* 0x000fe200078ec0ff */
[----:B------:R-:W-:-:S04]  /*b350*/  IMAD.MOV R7, RZ, RZ, -R6 ;  /* 0x000000ffff077224 */ /* 0x000fc800078e0a06 */
[----:B------:R-:W-:Y:S01]  /*b360*/  IMAD R6, R30, R6, R5 ;  /* 0x000000061e067224 */ /* 0x000fe200078e0205 */
[----:B------:R-:W-:Y:S01]  /*b370*/  LOP3.LUT R5, R8, R11, RZ, 0xc0, !PT ;  /* 0x0000000b08057212 */ /* 0x000fe200078ec0ff */
[----:B------:R-:W-:Y:S02]  /*b380*/  @P0 IMAD R3, R9, R14, R4 ;  /* 0x0000000e09030224 */ /* 0x000fe400078e0204 */
[----:B--2---:R-:W-:Y:S02]  /*b390*/  IMAD R4, R7, R28, R22 ;  /* 0x0000001c07047224 */ /* 0x004fe400078e0216 */
[----:B---3--:R-:W-:Y:S02]  /*b3a0*/  IMAD R3, R6, R29, R3 ;  /* 0x0000001d06037224 */ /* 0x008fe400078e0203 */
[----:B------:R-:W-:Y:S02]  /*b3b0*/  IMAD R4, R4, R23, R5 ;  /* 0x0000001704047224 */ /* 0x000fe400078e0205 */
[----:B------:R-:W-:-:S02]  /*b3c0*/  IMAD.MOV.U32 R8, RZ, RZ, 0x1 ;  /* 0x00000001ff087424 */ /* 0x000fc400078e00ff */
[----:B------:R-:W-:Y:S01]  /*b3d0*/  IMAD.MOV.U32 R6, RZ, RZ, R20 ;  /* 0x000000ffff067224 */ /* 0x000fe200078e0014 */
[----:B------:R-:W-:Y:S02]  /*b3e0*/  SEL R7, R4, R3, !P0 ;  /* 0x0000000304077207 */ /* 0x000fe40004000000 */
[----:B------:R-:W-:-:S07]  /*b3f0*/  SEL R13, R3, R4, !P0 ;  /* 0x00000004030d7207 */ /* 0x000fce0004000000 */
.L_x_289:
[----:B------:R-:W-:-:S08]  /*b400*/  NOP ;  /* 0x0000000000007918 */ /* 0x000fd00000000000 */
[----:B------:R-:W0:-:S00]  /*b410*/  USETMAXREG.DEALLOC.CTAPOOL 0x28 ;  /* 0x00000028000079c8 */ /* 0x000e0000080e0500 */
[----:B0-----:R-:W-:-:S13]  /*b420*/  ISETP.NE.AND P0, PT, R0, RZ, PT ;  /* 0x000000ff0000720c */ /* 0x001fda0003f05270 */
[----:B------:R-:W-:Y:S05]  /*b430*/  @P0 EXIT ;  /* 0x000000000000094d */ /* 0x000fea0003800000 */
[----:B------:R-:W-:Y:S01]  /*b440*/  LOP3.LUT P0, RZ, R8, 0xff, RZ, 0xc0, !PT ;  /* 0x000000ff08ff7812 */ /* 0x000fe2000780c0ff */
[----:B------:R-:W-:Y:S01]  /*b450*/  IMAD.MOV.U32 R3, RZ, RZ, RZ ;  /* 0x000000ffff037224 */ /* 0x000fe200078e00ff */
[----:B------:R-:W-:-:S11]  /*b460*/  MOV R0, 0x1 ;  /* 0x0000000100007802 */ /* 0x000fd60000000f00 */
[----:B------:R-:W-:Y:S05]  /*b470*/  @!P0 BRA `(.L_x_292) ;  /* 0x0000000c003c8947 */ /* 0x000fea0003800000 */
[----:B------:R-:W0:Y:S01]  /*b480*/  LDC R0, c[0x0][0x28c] ;  /* 0x0000a300ff007b82 */ /* 0x000e220000000800 */
[----:B------:R-:W-:Y:S01]  /*b490*/  ULDC UR5, c[0x0][0x658] ;  /* 0x0001960000057ab9 */ /* 0x000fe20000000800 */
[----:B------:R-:W-:Y:S01]  /*b4a0*/  UMOV UR7, 0xffffffff ;  /* 0xffffffff00077882 */ /* 0x000fe20000000000 */
[----:B------:R-:W-:Y:S01]  /*b4b0*/  ULDC UR6, c[0x0][0xc] ;  /* 0x0000030000067ab9 */ /* 0x000fe20000000800 */
[----:B------:R-:W-:Y:S01]  /*b4c0*/  USHF.L.U32 UR8, UR7, UR5, URZ ;  /* 0x0000000507087299 */ /* 0x000fe2000800063f */
[----:B------:R-:W-:Y:S01]  /*b4d0*/  BSSY B0, `(.L_x_292) ;  /* 0x00000c9000007945 */ /* 0x000fe20003800000 */
[----:B------:R-:W-:Y:S01]  /*b4e0*/  UMOV UR9, 0x1 ;  /* 0x0000000100097882 */ /* 0x000fe20000000000 */
[----:B------:R-:W-:Y:S01]  /*b4f0*/  ULDC UR7, c[0x0][0x10] ;  /* 0x0000040000077ab9 */ /* 0x000fe20000000800 */
[----:B------:R-:W1:Y:S01]  /*b500*/  S2UR UR10, SR_CgaCtaId ;  /* 0x00000000000a79c3 */ /* 0x000e620000008800 */
[----:B------:R-:W-:Y:S01]  /*b510*/  UIMAD.WIDE.U32 UR6, UR6, UR7, URZ ;  /* 0x00000007060672a5 */ /* 0x000fe2000f8e003f */
[----:B------:R-:W-:Y:S01]  /*b520*/  IMAD.MOV.U32 R9, RZ, RZ, 0x1 ;  /* 0x00000001ff097424 */ /* 0x000fe200078e00ff */
[----:B------:R-:W-:Y:S01]  /*b530*/  USHF.L.U32 UR18, UR9, UR5, URZ ;  /* 0x0000000509127299 */ /* 0x000fe2000800063f */
[----:B------:R-:W-:Y:S01]  /*b540*/  LOP3.LUT R12, R19, 0x2, RZ, 0xfc, !PT ;  /* 0x00000002130c7812 */ /* 0x000fe200078efcff */
[----:B------:R-:W-:Y:S01]  /*b550*/  ULDC UR4, c[0x0][0x600] ;  /* 0x0001800000047ab9 */ /* 0x000fe20000000800 */
[----:B------:R-:W-:Y:S01]  /*b560*/  ULDC UR5, c[0x0][0x14] ;  /* 0x0000050000057ab9 */ /* 0x000fe20000000800 */
[----:B------:R-:W-:-:S02]  /*b570*/  UIADD3 UR4, UR4, -0x1, URZ ;  /* 0xffffffff04047890 */ /* 0x000fc4000fffe03f */
[----:B------:R-:W-:Y:S02]  /*b580*/  UIMAD.WIDE.U32 UR20, UR6, UR5, URZ ;  /* 0x00000005061472a5 */ /* 0x000fe4000f8e003f */
[----:B------:R-:W-:Y:S02]  /*b590*/  UIMAD UR13, UR7, UR5, URZ ;  /* 0x00000005070d72a4 */ /* 0x000fe4000f8e023f */
[----:B------:R-:W-:Y:S02]  /*b5a0*/  ULOP3.LUT UR17, URZ, UR8, URZ, 0x33, !UPT ;  /* 0x000000083f117292 */ /* 0x000fe4000f8e333f */
[----:B------:R-:W-:Y:S01]  /*b5b0*/  UIADD3 UR13, UR21, UR13, URZ ;  /* 0x0000000d150d7290 */ /* 0x000fe2000fffe03f */
[----:B0-----:R-:W-:Y:S01]  /*b5c0*/  VIADD R0, R0, 0x3f ;  /* 0x0000003f00007836 */ /* 0x001fe20000000000 */
[----:B------:R-:W-:-:S04]  /*b5d0*/  ULDC.64 UR22, c[0x0][0x198] ;  /* 0x0000660000167ab9 */ /* 0x000fc80000000a00 */
[----:B------:R-:W-:Y:S01]  /*b5e0*/  SHF.R.S32.HI R3, RZ, 0x1f, R0 ;  /* 0x0000001fff037819 */ /* 0x000fe20000011400 */
[----:B-1----:R-:W-:-:S03]  /*b5f0*/  IMAD.U32 R10, RZ, RZ, UR10 ;  /* 0x0000000aff0a7e24 */ /* 0x002fc6000f8e00ff */
[----:B------:R-:W-:Y:S01]  /*b600*/  LEA.HI R3, R3, R0, RZ, 0x6 ;  /* 0x0000000003037211 */ /* 0x000fe200078f30ff */
[----:B------:R-:W-:-:S03]  /*b610*/  IMAD.MOV.U32 R0, RZ, RZ, 0x1 ;  /* 0x00000001ff007424 */ /* 0x000fc600078e00ff */
[----:B------:R-:W-:Y:S01]  /*b620*/  SHF.R.S32.HI R8, RZ, 0x6, R3 ;  /* 0x00000006ff087819 */ /* 0x000fe20000011403 */
[----:B------:R-:W-:-:S04]  /*b630*/  IMAD.MOV.U32 R3, RZ, RZ, RZ ;  /* 0x000000ffff037224 */ /* 0x000fc800078e00ff */
[----:B------:R-:W-:-:S07]  /*b640*/  VIADD R11, R8, 0x1 ;  /* 0x00000001080b7836 */ /* 0x000fce0000000000 */
.L_x_303:
[----:B------:R-:W-:-:S03]  /*b650*/  UMOV UR5, 0xffffffff ;  /* 0xffffffff00057882 */ /* 0x000fc60000000000 */
[----:B------:R-:W-:Y:S05]  /*b660*/  BRA.DIV UR5, `(.L_x_293) ;  /* 0x0000000e05a87947 */ /* 0x000fea000b800000 */
[----:B------:R-:W-:-:S13]  /*b670*/  ELECT P6, URZ, PT ;  /* 0x00000000003f782f */ /* 0x000fda00038c0000 */
.L_x_314:
[----:B------:R-:W0:Y:S01]  /*b680*/  LDC R4, c[0x0][0x28c] ;  /* 0x0000a300ff047b82 */ /* 0x000e220000000800 */
[----:B------:R-:W-:Y:S01]  /*b690*/  BSSY B1, `(.L_x_294) ;  /* 0x0000039000017945 */ /* 0x000fe20003800000 */
[----:B0-----:R-:W-:-:S13]  /*b6a0*/  ISETP.LT.OR P6, PT, R4, 0x1, !P6 ;  /* 0x000000010400780c */ /* 0x001fda00077c1670 */
[----:B------:R-:W-:Y:S05]  /*b6b0*/  @P6 BRA `(.L_x_295) ;  /* 0x0000000000d86947 */ /* 0x000fea0003800000 */
[----:B------:R-:W-:Y:S01]  /*b6c0*/  IMAD R13, R13, 0x2, R10 ;  /* 0x000000020d0d7824 */ /* 0x000fe200078e020a */
[----:B------:R-:W-:Y:S01]  /*b6d0*/  MOV R4, R11 ;  /* 0x0000000b00047202 */ /* 0x000fe20000000f00 */
[----:B------:R-:W-:Y:S02]  /*b6e0*/  IMAD.SHL.U32 R20, R7, 0x80, RZ ;  /* 0x0000008007147824 */ /* 0x000fe400078e00ff */
[----:B------:R-:W-:Y:S02]  /*b6f0*/  IMAD.MOV.U32 R21, RZ, RZ, RZ ;  /* 0x000000ffff157224 */ /* 0x000fe400078e00ff */
[----:B------:R-:W-:Y:S02]  /*b700*/  IMAD.MOV.U32 R5, RZ, RZ, R0 ;  /* 0x000000ffff057224 */ /* 0x000fe400078e0000 */
[----:B------:R-:W-:Y:S02]  /*b710*/  IMAD.MOV.U32 R7, RZ, RZ, R3 ;  /* 0x000000ffff077224 */ /* 0x000fe400078e0003 */
[----:B------:R-:W-:-:S07]  /*b720*/  IMAD.SHL.U32 R15, R13, 0x80, RZ ;  /* 0x000000800d0f7824 */ /* 0x000fce00078e00ff */
.L_x_298:
[----:B------:R-:W0:Y:S01]  /*b730*/  S2UR UR5, SR_CgaCtaId ;  /* 0x00000000000579c3 */ /* 0x000e220000008800 */
[----:B------:R-:W-:Y:S02]  /*b740*/  MOV R13, 0x400 ;  /* 0x00000400000d7802 */ /* 0x000fe40000000f00 */
[----:B------:R-:W-:-:S13]  /*b750*/  LOP3.LUT P1, RZ, R18, 0x7f, RZ, 0xc0, !PT ;  /* 0x0000007f12ff7812 */ /* 0x000fda000782c0ff */
[----:B------:R-:W1:Y:S01]  /*b760*/  @!P1 LDC R14, c[0x0][0x500] ;  /* 0x00014000ff0e9b82 */ /* 0x000e620000000800 */
[----:B0-----:R-:W-:-:S05]  /*b770*/  IMAD.U32 R10, RZ, RZ, UR5 ;  /* 0x00000005ff0a7e24 */ /* 0x001fca000f8e00ff */
[----:B------:R-:W-:Y:S02]  /*b780*/  LEA R24, R10, R13, 0x18 ;  /* 0x0000000d0a187211 */ /* 0x000fe400078ec0ff */
[----:B------:R-:W-:-:S03]  /*b790*/  SHF.L.U32 R13, R5, 0x1f, RZ ;  /* 0x0000001f050d7819 */ /* 0x000fc600000006ff */
[----:B------:R-:W-:-:S04]  /*b7a0*/  IMAD R22, R7, 0x8, R24 ;  /* 0x0000000807167824 */ /* 0x000fc800078e0218 */
[----:B------:R-:W0:Y:S02]  /*b7b0*/  SYNCS.PHASECHK.TRANS64.TRYWAIT P0, [R22+URZ+0x20], R13 ;  /* 0x0000200d160075a7 */ /* 0x000e24000800017f */
[----:B01----:R-:W-:Y:S05]  /*b7c0*/  @!P0 BRA `(.L_x_296) ;  /* 0x0000000c00708947 */ /* 0x003fea0003800000 */
.L_x_315:
[----:B0-----:R-:W-:Y:S01]  /*b7d0*/  PRMT R13, R12, 0x9910, RZ ;  /* 0x000099100c0d7816 */ /* 0x001fe200000000ff */
[----:B------:R0:W-:Y:S03]  /*b7e0*/  @!P1 SYNCS.ARRIVE.TRANS64 RZ, [R22+URZ], R14 ;  /* 0x0000000e16ff99a7 */ /* 0x0001e6000800003f */
[----:B------:R-:W-:-:S13]  /*b7f0*/  ISETP.NE.AND P0, PT, R13, 0x2, PT ;  /* 0x000000020d00780c */ /* 0x000fda0003f05270 */
[----:B0-----:R-:W-:Y:S05]  /*b800*/  @P0 BRA `(.L_x_297) ;  /* 0x0000000000040947 */ /* 0x001fea0003800000 */
[----:B------:R-:W-:Y:S01]  /*b810*/  BPT.TRAP 0x1 ;  /* 0x000000040000795c */ /* 0x000fe20000300000 */
.L_x_297:
[----:B------:R-:W-:Y:S01]  /*b820*/  IMAD.SHL.U32 R13, R7, 0x4000, RZ ;  /* 0x00004000070d7824 */ /* 0x000fe200078e00ff */
[----:B------:R-:W-:Y:S01]  /*b830*/  R2UR UR9, R22 ;  /* 0x00000000160972ca */ /* 0x000fe200000e0000 */
[----:B------:R-:W-:Y:S01]  /*b840*/  VIADD R4, R4, 0xffffffff ;  /* 0xffffffff04047836 */ /* 0x000fe20000000000 */
[----:B------:R-:W-:Y:S01]  /*b850*/  R2UR UR11, R15 ;  /* 0x000000000f0b72ca */ /* 0x000fe200000e0000 */
[--C-:B------:R-:W-:Y:S01]  /*b860*/  IMAD R14, R10, 0x2000, R13.reuse ;  /* 0x000020000a0e7824 */ /* 0x100fe200078e020d */
[----:B------:R-:W-:Y:S01]  /*b870*/  IADD3 R13, R24, 0x20100, R13 ;  /* 0x00020100180d7810 */ /* 0x000fe20007ffe00d */
[----:B------:R-:W-:Y:S01]  /*b880*/  UIADD3 UR6, UP0, UR22, 0xf0, URZ ;  /* 0x000000f016067890 */ /* 0x000fe2000ff1e03f */
[----:B------:R-:W-:Y:S01]  /*b890*/  R2UR UR10, R21 ;  /* 0x00000000150a72ca */ /* 0x000fe200000e0000 */
[----:B------:R-:W-:Y:S01]  /*b8a0*/  IMAD R14, R14, 0x2, R24 ;  /* 0x000000020e0e7824 */ /* 0x000fe200078e0218 */
[----:B------:R-:W-:Y:S01]  /*b8b0*/  R2UR UR12, R6 ;  /* 0x00000000060c72ca */ /* 0x000fe200000e0000 */
[----:B------:R-:W-:Y:S01]  /*b8c0*/  UIADD3 UR24, UP1, UR22, 0x1f0, URZ ;  /* 0x000001f016187890 */ /* 0x000fe2000ff3e03f */
[----:B------:R-:W-:Y:S01]  /*b8d0*/  R2UR UR16, R13 ;  /* 0x000000000d1072ca */ /* 0x000fe200000e0000 */
[----:B------:R-:W-:Y:S01]  /*b8e0*/  UIADD3.X UR7, URZ, UR23, URZ, UP0, !UPT ;  /* 0x000000173f077290 */ /* 0x000fe200087fe43f */
[----:B------:R-:W-:Y:S01]  /*b8f0*/  R2UR UR5, R14 ;  /* 0x000000000e0572ca */ /* 0x000fe200000e0000 */
[----:B------:R-:W-:Y:S01]  /*b900*/  VIADD R7, R7, 0x1 ;  /* 0x0000000107077836 */ /* 0x000fe20000000000 */
[----:B------:R-:W-:Y:S01]  /*b910*/  R2UR UR19, R20 ;  /* 0x00000000141372ca */ /* 0x000fe200000e0000 */
[----:B------:R-:W-:Y:S01]  /*b920*/  UIADD3.X UR25, URZ, UR23, URZ, UP1, !UPT ;  /* 0x000000173f197290 */ /* 0x000fe20008ffe43f */
[----:B------:R-:W-:Y:S01]  /*b930*/  ISETP.GT.AND P1, PT, R4, 0x1, PT ;  /* 0x000000010400780c */ /* 0x000fe20003f24270 */
[----:B------:R-:W-:Y:S01]  /*b940*/  UMOV UR14, 0x0 ;  /* 0x00000000000e7882 */ /* 0x000fe20000000000 */
[----:B------:R-:W-:Y:S01]  /*b950*/  UMOV UR15, 0x10000000 ;  /* 0x10000000000f7882 */ /* 0x000fe20000000000 */
[----:B------:R-:W-:-:S02]  /*b960*/  ISETP.NE.AND P0, PT, R7, 0x4, PT ;  /* 0x000000040700780c */ /* 0x000fc40003f05270 */
[----:B------:R-:W-:Y:S02]  /*b970*/  IADD3 R21, R21, 0x40, RZ ;  /* 0x0000004015157810 */ /* 0x000fe40007ffe0ff */
[----:B------:R-:W-:Y:S02]  /*b980*/  SEL R14, RZ, 0x1, P0 ;  /* 0x00000001ff0e7807 */ /* 0x000fe40000000000 */
[----:B------:R-:W-:Y:S01]  /*b990*/  UIADD3 UR8, UR5, 0x100, URZ ;  /* 0x0000010005087890 */ /* 0x000fe2000fffe03f */
[----:B------:R-:W-:Y:S02]  /*b9a0*/  SEL R7, R7, RZ, P0 ;  /* 0x000000ff07077207 */ /* 0x000fe40000000000 */
[----:B------:R-:W-:Y:S01]  /*b9b0*/  UMOV UR5, 0x30000 ;  /* 0x0003000000057882 */ /* 0x000fe20000000000 */
[----:B------:R-:W-:-:S05]  /*b9c0*/  LOP3.LUT R5, R5, R14, RZ, 0x3c, !PT ;  /* 0x0000000e05057212 */ /* 0x000fca00078e3cff */
[----:B------:R0:W-:Y:S02]  /*b9d0*/  UTMALDG.3D.MULTICAST [UR8], [UR6], UR5, desc[UR14] ;  /* 0x00000e08060073b4 */ /* 0x0001e40008011805 */
[----:B0-----:R-:W-:Y:S01]  /*b9e0*/  UMOV UR8, UR16 ;  /* 0x0000001000087c82 */ /* 0x001fe20008000000 */
[----:B------:R-:W-:Y:S02]  /*b9f0*/  UMOV UR11, UR19 ;  /* 0x00000013000b7c82 */ /* 0x000fe40008000000 */
[----:B------:R0:W-:Y:S02]  /*ba00*/  UTMALDG.3D [UR8], [UR24], desc[UR14] ;  /* 0x00000e08180075b4 */ /* 0x0001e40008011000 */
[----:B0-----:R-:W-:Y:S05]  /*ba10*/  @P1 BRA `(.L_x_298) ;  /* 0xfffffffc00441947 */ /* 0x001fea000383ffff */
.L_x_295:
[----:B------:R-:W-:Y:S05]  /*ba20*/  BSYNC B1 ;  /* 0x0000000000017941 */ /* 0x000fea0003800000 */
.L_x_294:
[----:B------:R-:W-:Y:S01]  /*ba30*/  LOP3.LUT P1, RZ, R9, 0xff, RZ, 0xc0, !PT ;  /* 0x000000ff09ff7812 */ /* 0x000fe2000782c0ff */
[----:B------:R-:W-:Y:S01]  /*ba40*/  IMAD.IADD R3, R8, 0x1, R3 ;  /* 0x0000000108037824 */ /* 0x000fe200078e0203 */
[----:B------:R-:W-:Y:S01]  /*ba50*/  IADD3 R16, P2, R16, UR20, RZ ;  /* 0x0000001410107c10 */ /* 0x000fe2000ff5e0ff */
[----:B------:R-:W-:Y:S01]  /*ba60*/  ULDC.64 UR6, c[0x0][0x650] ;  /* 0x0001940000067ab9 */ /* 0x000fe20000000a00 */
[----:B------:R-:W-:Y:S01]  /*ba70*/  BSSY B1, `(.L_x_299) ;  /* 0x000006c000017945 */ /* 0x000fe20003800000 */
[----:B------:R-:W-:Y:S01]  /*ba80*/  IMAD.MOV.U32 R13, RZ, RZ, -0x1 ;  /* 0xffffffffff0d7424 */ /* 0x000fe200078e00ff */
[----:B------:R-:W-:Y:S01]  /*ba90*/  ISETP.GT.U32.AND P0, PT, R3, 0x3, PT ;  /* 0x000000030300780c */ /* 0x000fe20003f04070 */
[----:B------:R-:W-:Y:S01]  /*baa0*/  IMAD.MOV.U32 R7, RZ, RZ, -0x1 ;  /* 0xffffffffff077424 */ /* 0x000fe200078e00ff */
[----:B------:R-:W-:Y:S01]  /*bab0*/  SHF.R.U32.HI R4, RZ, 0x2, R3 ;  /* 0x00000002ff047819 */ /* 0x000fe20000011603 */
[----:B------:R-:W-:Y:S01]  /*bac0*/  IMAD.MOV.U32 R6, RZ, RZ, -0x1 ;  /* 0xffffffffff067424 */ /* 0x000fe200078e00ff */
[----:B------:R-:W-:-:S02]  /*bad0*/  ISETP.LT.U32.AND P0, PT, R8, 0x4, P0 ;  /* 0x000000040800780c */ /* 0x000fc40000701070 */
[----:B------:R-:W-:Y:S01]  /*bae0*/  IADD3.X R17, R17, UR13, RZ, P2, !PT ;  /* 0x0000000d11117c10 */ /* 0x000fe200097fe4ff */
[----:B------:R-:W0:Y:S01]  /*baf0*/  @P1 S2R R10, SR_CgaCtaId ;  /* 0x00000000000a1919 */ /* 0x000e220000008800 */
[----:B------:R-:W-:Y:S02]  /*bb00*/  @P1 MOV R5, 0x400 ;  /* 0x0000040000051802 */ /* 0x000fe40000000f00 */
[----:B------:R-:W-:Y:S02]  /*bb10*/  ISETP.GE.U32.AND P2, PT, R16, UR6, PT ;  /* 0x0000000610007c0c */ /* 0x000fe4000bf46070 */
[----:B------:R-:W-:Y:S02]  /*bb20*/  LOP3.LUT R4, R4, 0x1, RZ, 0xc0, !PT ;  /* 0x0000000104047812 */ /* 0x000fe400078ec0ff */
[----:B------:R-:W-:Y:S02]  /*bb30*/  LOP3.LUT R3, R3, 0x3, RZ, 0xc0, !PT ;  /* 0x0000000303037812 */ /* 0x000fe400078ec0ff */
[----:B------:R-:W-:-:S02]  /*bb40*/  PRMT R9, RZ, 0x7610, R9 ;  /* 0x00007610ff097816 */ /* 0x000fc40000000009 */
[----:B0-----:R-:W-:-:S04]  /*bb50*/  @P1 LEA R5, R10, R5, 0x18 ;  /* 0x000000050a051211 */ /* 0x001fc800078ec0ff */
[----:B------:R0:W-:Y:S01]  /*bb60*/  @P1 SYNCS.ARRIVE.TRANS64.A1T0 RZ, [R5+URZ+0x58], RZ ;  /* 0x000058ff05ff19a7 */ /* 0x0001e2000810003f */
[----:B------:R-:W-:-:S04]  /*bb70*/  ISETP.NE.U32.AND P1, PT, R4, 0x1, PT ;  /* 0x000000010400780c */ /* 0x000fc80003f25070 */
[----:B------:R-:W-:Y:S02]  /*bb80*/  ISETP.GT.U32.AND P1, PT, R8, 0x3, !P1 ;  /* 0x000000030800780c */ /* 0x000fe40004f24070 */
[----:B0-----:R-:W-:Y:S02]  /*bb90*/  SEL R5, RZ, 0x1, !P0 ;  /* 0x00000001ff057807 */ /* 0x001fe40004000000 */
[----:B------:R-:W-:Y:S02]  /*bba0*/  ISETP.GE.U32.AND.EX P0, PT, R17, UR7, PT, P2 ;  /* 0x0000000711007c0c */ /* 0x000fe4000bf06120 */
[----:B------:R-:W-:-:S04]  /*bbb0*/  SEL R4, RZ, 0x1, !P1 ;  /* 0x00000001ff047807 */ /* 0x000fc80004800000 */
[----:B------:R-:W-:Y:S02]  /*bbc0*/  LOP3.LUT R0, R4, R0, R5, 0x96, !PT ;  /* 0x0000000004007212 */ /* 0x000fe400078e9605 */
[----:B------:R-:W-:-:S05]  /*bbd0*/  PRMT R4, RZ, 0x7610, R4 ;  /* 0x00007610ff047816 */ /* 0x000fca0000000004 */
[----:B------:R-:W-:Y:S05]  /*bbe0*/  @P0 BRA `(.L_x_300) ;  /* 0x0000000400500947 */ /* 0x000fea0003800000 */
[----:B------:R-:W0:Y:S01]  /*bbf0*/  S2R R15, SR_CTAID.X ;  /* 0x00000000000f7919 */ /* 0x000e220000002500 */
[----:B------:R-:W-:Y:S01]  /*bc00*/  ULDC.64 UR6, c[0x0][0x628] ;  /* 0x00018a0000067ab9 */ /* 0x000fe20000000a00 */
[----:B------:R-:W1:Y:S01]  /*bc10*/  LDC R20, c[0x0][0x144] ;  /* 0x00005100ff147b82 */ /* 0x000e620000000800 */
[----:B------:R-:W-:Y:S01]  /*bc20*/  ISETP.NE.U32.AND P0, PT, RZ, UR6, PT ;  /* 0x00000006ff007c0c */ /* 0x000fe2000bf05070 */
[----:B------:R-:W2:Y:S01]  /*bc30*/  S2R R13, SR_CTAID.Y ;  /* 0x00000000000d7919 */ /* 0x000ea20000002600 */
[----:B------:R-:W-:Y:S01]  /*bc40*/  ULDC UR8, c[0x0][0x630] ;  /* 0x00018c0000087ab9 */ /* 0x000fe20000000800 */
[----:B------:R-:W-:Y:S01]  /*bc50*/  ULDC UR9, c[0x0][0x150] ;  /* 0x0000540000097ab9 */ /* 0x000fe20000000800 */
[----:B------:R-:W-:Y:S01]  /*bc60*/  ISETP.NE.AND.EX P0, PT, RZ, UR7, PT, P0 ;  /* 0x00000007ff007c0c */ /* 0x000fe2000bf05300 */
[----:B------:R-:W-:Y:S02]  /*bc70*/  IMAD.MOV.U32 R4, RZ, RZ, R16 ;  /* 0x000000ffff047224 */ /* 0x000fe400078e0010 */
[----:B------:R-:W-:Y:S01]  /*bc80*/  IMAD.MOV.U32 R5, RZ, RZ, R17 ;  /* 0x000000ffff057224 */ /* 0x000fe200078e0011 */
[----:B0-----:R-:W-:-:S09]  /*bc90*/  I2FP.F32.U32 R22, R15 ;  /* 0x0000000f00167245 */ /* 0x001fd20000201000 */
[----:B------:R-:W-:Y:S05]  /*bca0*/  @!P0 BRA `(.L_x_301) ;  /* 0x0000000000288947 */ /* 0x000fea0003800000 */
[----:B------:R-:W-:Y:S02]  /*bcb0*/  ULDC UR5, c[0x0][0x634] ;  /* 0x00018d0000057ab9 */ /* 0x000fe40000000800 */
[----:B------:R-:W-:-:S05]  /*bcc0*/  IADD3 R5, P0, R16, UR5, RZ ;  /* 0x0000000510057c10 */ /* 0x000fca000ff1e0ff */
[----:B------:R-:W-:-:S04]  /*bcd0*/  IMAD.X R21, RZ, RZ, R17, P0 ;  /* 0x000000ffff157224 */ /* 0x000fc800000e0611 */
[----:B------:R-:W-:-:S04]  /*bce0*/  IMAD.WIDE.U32 R6, R21, UR6, RZ ;  /* 0x0000000615067c25 */ /* 0x000fc8000f8e00ff */
[----:B------:R-:W-:-:S04]  /*bcf0*/  IMAD.WIDE.U32 R6, P0, R5, UR7, R6 ;  /* 0x0000000705067c25 */ /* 0x000fc8000f800006 */
[----:B------:R-:W-:-:S04]  /*bd00*/  IMAD.WIDE.U32 R4, R5, UR6, RZ ;  /* 0x0000000605047c25 */ /* 0x000fc8000f8e00ff */
[----:B------:R-:W-:Y:S01]  /*bd10*/  IMAD.MOV.U32 R4, RZ, RZ, R7 ;  /* 0x000000ffff047224 */ /* 0x000fe200078e0007 */
[----:B------:R-:W-:Y:S01]  /*bd20*/  IADD3 RZ, P1, R5, R6, RZ ;  /* 0x0000000605ff7210 */ /* 0x000fe20007f3e0ff */
[----:B------:R-:W-:-:S04]  /*bd30*/  IMAD.X R5, RZ, RZ, RZ, P0 ;  /* 0x000000ffff057224 */ /* 0x000fc800000e06ff */
[----:B------:R-:W-:-:S08]  /*bd40*/  IMAD.WIDE.U32.X R4, R21, UR7, R4, P1 ;  /* 0x0000000715047c25 */ /* 0x000fd000088e0404 */
.L_x_301:
[----:B------:R-:W-:Y:S01]  /*bd50*/  FMUL R22, R22, UR9 ;  /* 0x0000000916167c20 */ /* 0x000fe20008400000 */
[--C-:B------:R-:W-:Y:S01]  /*bd60*/  SHF.R.U64 R14, R4, UR8, R5.reuse ;  /* 0x00000008040e7c19 */ /* 0x100fe20008001205 */
[----:B------:R-:W-:Y:S01]  /*bd70*/  ULDC.64 UR6, c[0x0][0x620] ;  /* 0x0001880000067ab9 */ /* 0x000fe20000000a00 */
[----:B------:R-:W-:Y:S01]  /*bd80*/  SHF.R.U32.HI R4, RZ, UR8, R5 ;  /* 0x00000008ff047c19 */ /* 0x000fe20008011605 */
[----:B------:R-:W-:Y:S01]  /*bd90*/  ULDC.64 UR8, c[0x0][0x640] ;  /* 0x0001900000087ab9 */ /* 0x000fe20000000a00 */
[----:B------:R-:W-:Y:S01]  /*bda0*/  IADD3 R5, P0, RZ, -R14, RZ ;  /* 0x8000000eff057210 */ /* 0x000fe20007f1e0ff */
[----:B------:R-:W0:Y:S01]  /*bdb0*/  F2I.U32.TRUNC.NTZ R22, R22 ;  /* 0x0000001600167305 */ /* 0x000e22000020f000 */
[----:B------:R-:W-:-:S03]  /*bdc0*/  ULDC UR5, c[0x0][0x618] ;  /* 0x0001860000057ab9 */ /* 0x000fc60000000800 */
[----:B------:R-:W-:Y:S01]  /*bdd0*/  IMAD.X R4, RZ, RZ, ~R4, P0 ;  /* 0x000000ffff047224 */ /* 0x000fe200000e0e04 */
[----:B------:R-:W-:-:S03]  /*bde0*/  ISETP.NE.U32.AND P0, PT, RZ, UR8, PT ;  /* 0x00000008ff007c0c */ /* 0x000fc6000bf05070 */
[----:B------:R-:W-:Y:S01]  /*bdf0*/  IMAD R4, R4, UR6, RZ ;  /* 0x0000000604047c24 */ /* 0x000fe2000f8e02ff */
[----:B------:R-:W-:-:S03]  /*be00*/  ISETP.NE.AND.EX P0, PT, RZ, UR9, PT, P0 ;  /* 0x00000009ff007c0c */ /* 0x000fc6000bf05300 */
[C---:B------:R-:W-:Y:S02]  /*be10*/  IMAD R7, R5.reuse, UR7, R4 ;  /* 0x0000000705077c24 */ /* 0x040fe4000f8e0204 */
[----:B------:R-:W-:Y:S01]  /*be20*/  IMAD.WIDE.U32 R4, R5, UR6, R16 ;  /* 0x0000000605047c25 */ /* 0x000fe2000f8e0010 */
[----:B0-----:R-:W-:Y:S01]  /*be30*/  IADD3 R6, -R22, RZ, RZ ;  /* 0x000000ff16067210 */ /* 0x001fe20007ffe1ff */
[----:B------:R-:W-:Y:S02]  /*be40*/  ULDC UR6, c[0x0][0x154] ;  /* 0x0000550000067ab9 */ /* 0x000fe40000000800 */
[----:B------:R-:W-:Y:S02]  /*be50*/  IMAD.IADD R5, R5, 0x1, R7 ;  /* 0x0000000105057824 */ /* 0x000fe400078e0207 */
[----:B-1----:R-:W-:Y:S01]  /*be60*/  IMAD R15, R20, R6, R15 ;  /* 0x00000006140f7224 */ /* 0x002fe200078e020f */
[----:B--2---:R-:W-:Y:S01]  /*be70*/  I2FP.F32.U32 R6, R13 ;  /* 0x0000000d00067245 */ /* 0x004fe20000201000 */
[----:B------:R-:W0:Y:S01]  /*be80*/  LDC R20, c[0x0][0x148] ;  /* 0x00005200ff147b82 */ /* 0x000e220000000800 */
[----:B------:R-:W-:-:S02]  /*be90*/  SHF.R.U64 R21, R4, UR5, R5 ;  /* 0x0000000504157c19 */ /* 0x000fc40008001205 */
[----:B------:R-:W-:Y:S01]  /*bea0*/  SHF.R.U32.HI R4, RZ, UR5, R5 ;  /* 0x00000005ff047c19 */ /* 0x000fe20008011605 */
[----:B------:R-:W-:Y:S01]  /*beb0*/  FMUL R6, R6, UR6 ;  /* 0x0000000606067c20 */ /* 0x000fe20008400000 */
[----:B------:R-:W-:Y:S02]  /*bec0*/  ULDC UR5, c[0x0][0x608] ;  /* 0x0001820000057ab9 */ /* 0x000fe40000000800 */
[--C-:B------:R-:W-:Y:S01]  /*bed0*/  SHF.R.U64 R23, R21, UR5, R4.reuse ;  /* 0x0000000515177c19 */ /* 0x100fe20008001204 */
[----:B------:R1:W2:Y:S01]  /*bee0*/  F2I.U32.TRUNC.NTZ R24, R6 ;  /* 0x0000000600187305 */ /* 0x0002a2000020f000 */
[----:B------:R-:W-:Y:S01]  /*bef0*/  SHF.R.U32.HI R4, RZ, UR5, R4 ;  /* 0x00000005ff047c19 */ /* 0x000fe20008011604 */
[----:B------:R-:W-:-:S03]  /*bf00*/  ULDC UR5, c[0x0][0x658] ;  /* 0x0001960000057ab9 */ /* 0x000fc60000000800 */
[--C-:B------:R-:W-:Y:S02]  /*bf10*/  SHF.R.U64 R22, R23, UR5, R4.reuse ;  /* 0x0000000517167c19 */ /* 0x100fe40008001204 */
[----:B------:R-:W-:-:S03]  /*bf20*/  SHF.R.U32.HI R25, RZ, UR5, R4 ;  /* 0x00000005ff197c19 */ /* 0x000fc60008011604 */
[----:B------:R-:W-:Y:S02]  /*bf30*/  IMAD.MOV.U32 R4, RZ, RZ, R22 ;  /* 0x000000ffff047224 */ /* 0x000fe400078e0016 */
[----:B------:R-:W-:Y:S01]  /*bf40*/  IMAD.MOV.U32 R5, RZ, RZ, R25 ;  /* 0x000000ffff057224 */ /* 0x000fe200078e0019 */
[----:B-1----:R-:W-:Y:S06]  /*bf50*/  @!P0 BRA `(.L_x_302) ;  /* 0x0000000000288947 */ /* 0x002fec0003800000 */
        /* <DEDUP_REMOVED lines=10> */
.L_x_302:
[----:B------:R-:W-:Y:S01]  /*c000*/  ISETP.NE.AND P0, PT, R2, 0x1, PT ;  /* 0x000000010200780c */ /* 0x000fe20003f05270 */
[----:B------:R-:W-:Y:S01]  /*c010*/  ULDC UR5, c[0x0][0x648] ;  /* 0x0001920000057ab9 */ /* 0x000fe20000000800 */
[----:B------:R-:W-:Y:S01]  /*c020*/  LOP3.LUT R23, R23, UR17, RZ, 0xc0, !PT ;  /* 0x0000001117177c12 */ /* 0x000fe2000f8ec0ff */
[----:B--2---:R-:W-:Y:S01]  /*c030*/  IMAD.MOV R24, RZ, RZ, -R24 ;  /* 0x000000ffff187224 */ /* 0x004fe200078e0a18 */
[----:B------:R-:W-:Y:S01]  /*c040*/  SHF.R.U64 R4, R4, UR5, R5 ;  /* 0x0000000504047c19 */ /* 0x000fe20008001205 */
[----:B------:R-:W-:Y:S01]  /*c050*/  ULDC UR5, c[0x0][0x638] ;  /* 0x00018e0000057ab9 */ /* 0x000fe20000000800 */
[----:B------:R-:W-:Y:S01]  /*c060*/  LOP3.LUT R21, R21, UR4, RZ, 0xc0, !PT ;  /* 0x0000000415157c12 */ /* 0x000fe2000f8ec0ff */
[----:B------:R-:W-:Y:S01]  /*c070*/  ULDC UR6, c[0x0][0x610] ;  /* 0x0001840000067ab9 */ /* 0x000fe20000000800 */
[----:B------:R-:W-:Y:S02]  /*c080*/  IMAD.MOV.U32 R6, RZ, RZ, R14 ;  /* 0x000000ffff067224 */ /* 0x000fe400078e000e */
[----:B------:R-:W-:-:S02]  /*c090*/  IMAD.MOV R5, RZ, RZ, -R4 ;  /* 0x000000ffff057224 */ /* 0x000fc400078e0a04 */
[----:B------:R-:W-:Y:S02]  /*c0a0*/  IMAD R4, R4, UR18, R23 ;  /* 0x0000001204047c24 */ /* 0x000fe4000f8e0217 */
[----:B0-----:R-:W-:Y:S02]  /*c0b0*/  @P0 IMAD R15, R20, R24, R13 ;  /* 0x00000018140f0224 */ /* 0x001fe400078e020d */
[----:B------:R-:W-:Y:S01]  /*c0c0*/  IMAD R22, R5, UR5, R22 ;  /* 0x0000000505167c24 */ /* 0x000fe2000f8e0216 */
[----:B------:R-:W-:Y:S01]  /*c0d0*/  ULDC UR5, c[0x0][0x600] ;  /* 0x0001800000057ab9 */ /* 0x000fe20000000800 */
[----:B------:R-:W-:Y:S02]  /*c0e0*/  IMAD R15, R4, UR6, R15 ;  /* 0x00000006040f7c24 */ /* 0x000fe4000f8e020f */
[----:B------:R-:W-:Y:S02]  /*c0f0*/  IMAD R22, R22, UR5, R21 ;  /* 0x0000000516167c24 */ /* 0x000fe4000f8e0215 */
[----:B------:R-:W-:-:S03]  /*c100*/  IMAD.MOV.U32 R4, RZ, RZ, 0x1 ;  /* 0x00000001ff047424 */ /* 0x000fc600078e00ff */
[----:B------:R-:W-:Y:S02]  /*c110*/  SEL R7, R22, R15, !P0 ;  /* 0x0000000f16077207 */ /* 0x000fe40004000000 */
[----:B------:R-:W-:-:S07]  /*c120*/  SEL R13, R15, R22, !P0 ;  /* 0x000000160f0d7207 */ /* 0x000fce0004000000 */
.L_x_300:
[----:B------:R-:W-:Y:S05]  /*c130*/  BSYNC B1 ;  /* 0x0000000000017941 */ /* 0x000fea0003800000 */
.L_x_299:
[----:B------:R-:W-:-:S13]  /*c140*/  LOP3.LUT P0, RZ, R4, 0xff, RZ, 0xc0, !PT ;  /* 0x000000ff04ff7812 */ /* 0x000fda000780c0ff */
[----:B------:R-:W-:Y:S05]  /*c150*/  @P0 BRA `(.L_x_303) ;  /* 0xfffffff4003c0947 */ /* 0x000fea000383ffff */
[----:B------:R-:W-:Y:S05]  /*c160*/  BSYNC B0 ;  /* 0x0000000000007941 */ /* 0x000fea0003800000 */
.L_x_292:
[----:B------:R-:W-:-:S03]  /*c170*/  UMOV UR5, 0xffffffff ;  /* 0xffffffff00057882 */ /* 0x000fc60000000000 */
[----:B------:R-:W-:Y:S05]  /*c180*/  BRA.DIV UR5, `(.L_x_304) ;  /* 0x0000000605147947 */ /* 0x000fea000b800000 */
[----:B------:R-:W-:-:S13]  /*c190*/  ELECT P6, URZ, PT ;  /* 0x00000000003f782f */ /* 0x000fda00038c0000 */
.L_x_318:
[----:B------:R-:W-:Y:S04]  /*c1a0*/  BSSY B0, `(.L_x_305) ;  /* 0x000002b000007945 */ /* 0x000fe80003800000 */
[----:B------:R-:W-:Y:S05]  /*c1b0*/  @!P6 BRA `(.L_x_306) ;  /* 0x0000000000a4e947 */ /* 0x000fea0003800000 */
[----:B------:R-:W-:-:S04]  /*c1c0*/  LOP3.LUT R19, R19, 0x2, RZ, 0xfc, !PT ;  /* 0x0000000213137812 */ /* 0x000fc800078efcff */
[----:B------:R-:W-:-:S13]  /*c1d0*/  ISETP.NE.AND P0, PT, R19, 0x3, PT ;  /* 0x000000031300780c */ /* 0x000fda0003f05270 */
[----:B------:R-:W-:Y:S05]  /*c1e0*/  @!P0 BRA `(.L_x_307) ;  /* 0x0000000000048947 */ /* 0x000fea0003800000 */
[----:B------:R-:W-:Y:S01]  /*c1f0*/  BPT.TRAP 0x1 ;  /* 0x000000040000795c */ /* 0x000fe20000300000 */
.L_x_307:
[----:B------:R-:W0:Y:S01]  /*c200*/  S2R R5, SR_CgaCtaId ;  /* 0x0000000000057919 */ /* 0x000e220000008800 */
[----:B------:R-:W-:Y:S02]  /*c210*/  MOV R2, 0x400 ;  /* 0x0000040000027802 */ /* 0x000fe40000000f00 */
[----:B------:R-:W-:Y:S02]  /*c220*/  SHF.L.U32 R4, R0, 0x1f, RZ ;  /* 0x0000001f00047819 */ /* 0x000fe400000006ff */
[----:B0-----:R-:W-:-:S04]  /*c230*/  LEA R2, R5, R2, 0x18 ;  /* 0x0000000205027211 */ /* 0x001fc800078ec0ff */
[----:B------:R-:W-:-:S05]  /*c240*/  IADD3 R2, R2, 0x20, RZ ;  /* 0x0000002002027810 */ /* 0x000fca0007ffe0ff */
[C---:B------:R-:W-:Y:S02]  /*c250*/  IMAD R7, R3.reuse, 0x8, R2 ;  /* 0x0000000803077824 */ /* 0x040fe400078e0202 */
[----:B------:R-:W-:Y:S02]  /*c260*/  VIADD R3, R3, 0x1 ;  /* 0x0000000103037836 */ /* 0x000fe40000000000 */
[----:B------:R-:W0:Y:S03]  /*c270*/  SYNCS.PHASECHK.TRANS64.TRYWAIT P0, [R7+URZ], R4 ;  /* 0x00000004070075a7 */ /* 0x000e26000800017f */
[----:B------:R-:W-:-:S04]  /*c280*/  ISETP.NE.AND P1, PT, R3, 0x4, PT ;  /* 0x000000040300780c */ /* 0x000fc80003f25270 */
[----:B------:R-:W-:Y:S02]  /*c290*/  SEL R5, RZ, 0x1, P1 ;  /* 0x00000001ff057807 */ /* 0x000fe40000800000 */
[----:B------:R-:W-:Y:S02]  /*c2a0*/  SEL R3, R3, RZ, P1 ;  /* 0x000000ff03037207 */ /* 0x000fe40000800000 */
[----:B------:R-:W-:-:S03]  /*c2b0*/  LOP3.LUT R6, R0, R5, RZ, 0x3c, !PT ;  /* 0x0000000500067212 */ /* 0x000fc600078e3cff */
[----:B------:R-:W-:Y:S01]  /*c2c0*/  IMAD R8, R3, 0x8, R2 ;  /* 0x0000000803087824 */ /* 0x000fe200078e0202 */
[----:B------:R-:W-:Y:S01]  /*c2d0*/  SHF.L.U32 R5, R6, 0x1f, RZ ;  /* 0x0000001f06057819 */ /* 0x000fe200000006ff */
[----:B0-----:R-:W-:Y:S06]  /*c2e0*/  @!P0 BRA `(.L_x_308) ;  /* 0x0000000000dc8947 */ /* 0x001fec0003800000 */
.L_x_319:
[----:B------:R-:W1:Y:S01]  /*c2f0*/  SYNCS.PHASECHK.TRANS64.TRYWAIT P0, [R8+URZ], R5 ;  /* 0x00000005080075a7 */ /* 0x000e62000800017f */
[----:B------:R-:W-:-:S05]  /*c300*/  VIADD R0, R3, 0x1 ;  /* 0x0000000103007836 */ /* 0x000fca0000000000 */
[----:B------:R-:W-:-:S04]  /*c310*/  ISETP.NE.AND P1, PT, R0, 0x4, PT ;  /* 0x000000040000780c */ /* 0x000fc80003f25270 */
[----:B------:R-:W-:Y:S02]  /*c320*/  SEL R3, RZ, 0x1, P1 ;  /* 0x00000001ff037807 */ /* 0x000fe40000800000 */
[----:B0-----:R-:W-:Y:S02]  /*c330*/  SEL R7, R0, RZ, P1 ;  /* 0x000000ff00077207 */ /* 0x001fe40000800000 */
[----:B------:R-:W-:-:S03]  /*c340*/  LOP3.LUT R9, R6, R3, RZ, 0x3c, !PT ;  /* 0x0000000306097212 */ /* 0x000fc600078e3cff */
[----:B------:R-:W-:Y:S01]  /*c350*/  IMAD R11, R7, 0x8, R2 ;  /* 0x00000008070b7824 */ /* 0x000fe200078e0202 */
[----:B------:R-:W-:Y:S01]  /*c360*/  SHF.L.U32 R6, R9, 0x1f, RZ ;  /* 0x0000001f09067819 */ /* 0x000fe200000006ff */
[----:B-1----:R-:W-:Y:S06]  /*c370*/  @!P0 BRA `(.L_x_309) ;  /* 0x0000000000cc8947 */ /* 0x002fec0003800000 */
.L_x_320:
[----:B------:R-:W1:Y:S01]  /*c380*/  SYNCS.PHASECHK.TRANS64.TRYWAIT P0, [R11+URZ], R6 ;  /* 0x000000060b0075a7 */ /* 0x000e62000800017f */
[----:B------:R-:W-:-:S05]  /*c390*/  VIADD R0, R7, 0x1 ;  /* 0x0000000107007836 */ /* 0x000fca0000000000 */
[----:B------:R-:W-:-:S04]  /*c3a0*/  ISETP.NE.AND P1, PT, R0, 0x4, PT ;  /* 0x000000040000780c */ /* 0x000fc80003f25270 */
[----:B------:R-:W-:Y:S02]  /*c3b0*/  SEL R4, RZ, 0x1, P1 ;  /* 0x00000001ff047807 */ /* 0x000fe40000800000 */
[----:B------:R-:W-:Y:S02]  /*c3c0*/  SEL R3, R0, RZ, P1 ;  /* 0x000000ff00037207 */ /* 0x000fe40000800000 */
[----:B------:R-:W-:Y:S01]  /*c3d0*/  LOP3.LUT R0, R9, R4, RZ, 0x3c, !PT ;  /* 0x0000000409007212 */ /* 0x000fe200078e3cff */
[----:B-1----:R-:W-:Y:S06]  /*c3e0*/  @!P0 BRA `(.L_x_310) ;  /* 0x0000000000c48947 */ /* 0x002fec0003800000 */
.L_x_321:
[----:B------:R-:W-:Y:S01]  /*c3f0*/  IMAD R3, R3, 0x8, R2 ;  /* 0x0000000803037824 */ /* 0x000fe200078e0202 */
[----:B------:R-:W-:-:S07]  /*c400*/  SHF.L.U32 R0, R0, 0x1f, RZ ;  /* 0x0000001f00007819 */ /* 0x000fce00000006ff */
.L_x_311:
[----:B--2---:R2:W3:Y:S02]  /*c410*/  SYNCS.PHASECHK.TRANS64.TRYWAIT P0, [R3+URZ], R0 ;  /* 0x00000000030075a7 */ /* 0x0044e4000800017f */
[----:B---3--:R-:W-:Y:S05]  /*c420*/  @!P0 NANOSLEEP.SYNCS 0x989680 ;  /* 0x009896800000895d */ /* 0x008fea0003900000 */
[----:B------:R-:W3:Y:S02]  /*c430*/  @!P0 SYNCS.PHASECHK.TRANS64 P0, [R3+URZ], R0 ;  /* 0x00000000030085a7 */ /* 0x000ee4000800007f */
[----:B---3--:R-:W-:Y:S05]  /*c440*/  @!P0 BRA `(.L_x_311) ;  /* 0xfffffffc00f08947 */ /* 0x008fea000383ffff */
.L_x_306:
[----:B------:R-:W-:Y:S05]  /*c450*/  BSYNC B0 ;  /* 0x0000000000007941 */ /* 0x000fea0003800000 */
.L_x_305:
[----:B------:R-:W-:Y:S05]  /*c460*/  EXIT ;  /* 0x000000000000794d */ /* 0x000fea0003800000 */
.L_x_21:
[----:B---3--:R3:W4:Y:S02]  /*c470*/  SYNCS.PHASECHK.TRANS64.TRYWAIT P1, [R3+URZ], R0 ;  /* 0x00000000030075a7 */ /* 0x008724000802017f */
[----:B----4-:R-:W-:Y:S05]  /*c480*/  @!P1 NANOSLEEP.SYNCS 0x989680 ;  /* 0x009896800000995d */ /* 0x010fea0003900000 */
[----:B------:R-:W4:Y:S02]  /*c490*/  @!P1 SYNCS.PHASECHK.TRANS64 P1, [R3+URZ], R0 ;  /* 0x00000000030095a7 */ /* 0x000f24000802007f */
[----:B----4-:R-:W-:Y:S05]  /*c4a0*/  @!P1 BRA `(.L_x_21) ;  /* 0xfffffffc00f09947 */ /* 0x010fea000383ffff */
[----:B------:R-:W-:Y:S05]  /*c4b0*/  BRA `(.L_x_20) ;  /* 0xffffff4c00fc7947 */ /* 0x000fea000383ffff */
.L_x_26:
[----:B-1----:R1:W2:Y:S02]  /*c4c0*/  SYNCS.PHASECHK.TRANS64.TRYWAIT P1, [R5+URZ], R4 ;  /* 0x00000004050075a7 */ /* 0x0022a4000802017f */
[----:B--2---:R-:W-:Y:S05]  /*c4d0*/  @!P1 NANOSLEEP.SYNCS 0x989680 ;  /* 0x009896800000995d */ /* 0x004fea0003900000 */
[----:B------:R-:W2:Y:S02]  /*c4e0*/  @!P1 SYNCS.PHASECHK.TRANS64 P1, [R5+URZ], R4 ;  /* 0x00000004050095a7 */ /* 0x000ea4000802007f */
[----:B--2---:R-:W-:Y:S05]  /*c4f0*/  @!P1 BRA `(.L_x_26) ;  /* 0xfffffffc00f09947 */ /* 0x004fea000383ffff */
[----:B------:R-:W-:Y:S05]  /*c500*/  BRA `(.L_x_25) ;  /* 0xffffff54003c7947 */ /* 0x000fea000383ffff */
.L_x_293:
[----:B------:R-:W-:Y:S01]  /*c510*/  BSSY B1, `(.L_x_312) ;  /* 0x0000006000017945 */ /* 0x000fe20003800000 */
[----:B------:R-:W-:-:S07]  /*c520*/  IMAD.MOV.U32 R15, RZ, RZ, -0x1 ;  /* 0xffffffffff0f7424 */ /* 0x000fce00078e00ff */
[----:B------:R-:W-:Y:S05]  /*c530*/  WARPSYNC.COLLECTIVE R15, `(.L_x_313) ;  /* 0x000000000f0c7348 */ /* 0x000fea0003c00000 */
[----:B------:R-:W-:Y:S02]  /*c540*/  ELECT P6, UR62, PT ;  /* 0x00000000003e782f */ /* 0x000fe400038c0000 */
[----:B------:R-:W-:Y:S01]  /*c550*/  MOV R14, UR62 ;  /* 0x0000003e000e7c02 */ /* 0x000fe20008000f00 */
[----:B------:R-:W-:Y:S10]  /*c560*/  ENDCOLLECTIVE ;  /* 0x000000000000791b */ /* 0x000ff40003800000 */
.L_x_313:
[----:B------:R-:W-:Y:S05]  /*c570*/  BSYNC B1 ;  /* 0x0000000000017941 */ /* 0x000fea0003800000 */
.L_x_312:
[----:B------:R-:W-:Y:S05]  /*c580*/  BRA `(.L_x_314) ;  /* 0xfffffff0003c7947 */ /* 0x000fea000383ffff */
.L_x_296:
[----:B0-----:R0:W1:Y:S02]  /*c590*/  SYNCS.PHASECHK.TRANS64.TRYWAIT P0, [R22+URZ+0x20], R13 ;  /* 0x0000200d160075a7 */ /* 0x001064000800017f */
[----:B-1----:R-:W-:Y:S05]  /*c5a0*/  @!P0 NANOSLEEP.SYNCS 0x989680 ;  /* 0x009896800000895d */ /* 0x002fea0003900000 */
[----:B------:R-:W1:Y:S02]  /*c5b0*/  @!P0 SYNCS.PHASECHK.TRANS64 P0, [R22+URZ+0x20], R13 ;  /* 0x0000200d160085a7 */ /* 0x000e64000800007f */
[----:B-1----:R-:W-:Y:S05]  /*c5c0*/  @!P0 BRA `(.L_x_296) ;  /* 0xfffffffc00f08947 */ /* 0x002fea000383ffff */
[----:B------:R-:W-:Y:S05]  /*c5d0*/  BRA `(.L_x_315) ;  /* 0xfffffff0007c7947 */ /* 0x000fea000383ffff */
.L_x_304:
[----:B------:R-:W-:Y:S01]  /*c5e0*/  BSSY B0, `(.L_x_316) ;  /* 0x0000006000007945 */ /* 0x000fe20003800000 */
[----:B------:R-:W-:-:S07]  /*c5f0*/  IMAD.MOV.U32 R15, RZ, RZ, -0x1 ;  /* 0xffffffffff0f7424 */ /* 0x000fce00078e00ff */
[----:B------:R-:W-:Y:S05]  /*c600*/  WARPSYNC.COLLECTIVE R15, `(.L_x_317) ;  /* 0x000000000f0c7348 */ /* 0x000fea0003c00000 */
[----:B------:R-:W-:Y:S02]  /*c610*/  ELECT P6, UR62, PT ;  /* 0x00000000003e782f */ /* 0x000fe400038c0000 */
[----:B------:R-:W-:Y:S01]  /*c620*/  MOV R14, UR62 ;  /* 0x0000003e000e7c02 */ /* 0x000fe20008000f00 */
[----:B------:R-:W-:Y:S10]  /*c630*/  ENDCOLLECTIVE ;  /* 0x000000000000791b */ /* 0x000ff40003800000 */
.L_x_317:
[----:B------:R-:W-:Y:S05]  /*c640*/  BSYNC B0 ;  /* 0x0000000000007941 */ /* 0x000fea0003800000 */
.L_x_316:
[----:B------:R-:W-:Y:S05]  /*c650*/  BRA `(.L_x_318) ;  /* 0xfffffff800d07947 */ /* 0x000fea000383ffff */
.L_x_308:
[----:B0-----:R0:W1:Y:S02]  /*c660*/  SYNCS.PHASECHK.TRANS64.TRYWAIT P0, [R7+URZ], R4 ;  /* 0x00000004070075a7 */ /* 0x001064000800017f */
[----:B-1----:R-:W-:Y:S05]  /*c670*/  @!P0 NANOSLEEP.SYNCS 0x989680 ;  /* 0x009896800000895d */ /* 0x002fea0003900000 */
[----:B------:R-:W1:Y:S02]  /*c680*/  @!P0 SYNCS.PHASECHK.TRANS64 P0, [R7+URZ], R4 ;  /* 0x00000004070085a7 */ /* 0x000e64000800007f */
[----:B-1----:R-:W-:Y:S05]  /*c690*/  @!P0 BRA `(.L_x_308) ;  /* 0xfffffffc00f08947 */ /* 0x002fea000383ffff */
[----:B------:R-:W-:Y:S05]  /*c6a0*/  BRA `(.L_x_319) ;  /* 0xfffffffc00107947 */ /* 0x000fea000383ffff */
.L_x_309:
[----:B0-----:R0:W1:Y:S02]  /*c6b0*/  SYNCS.PHASECHK.TRANS64.TRYWAIT P0, [R8+URZ], R5 ;  /* 0x00000005080075a7 */ /* 0x001064000800017f */
[----:B-1----:R-:W-:Y:S05]  /*c6c0*/  @!P0 NANOSLEEP.SYNCS 0x989680 ;  /* 0x009896800000895d */ /* 0x002fea0003900000 */
[----:B------:R-:W1:Y:S02]  /*c6d0*/  @!P0 SYNCS.PHASECHK.TRANS64 P0, [R8+URZ], R5 ;  /* 0x00000005080085a7 */ /* 0x000e64000800007f */
[----:B-1----:R-:W-:Y:S05]  /*c6e0*/  @!P0 BRA `(.L_x_309) ;  /* 0xfffffffc00f08947 */ /* 0x002fea000383ffff */
[----:B------:R-:W-:Y:S05]  /*c6f0*/  BRA `(.L_x_320) ;  /* 0xfffffffc00207947 */ /* 0x000fea000383ffff */
.L_x_310:
[----:B-1----:R1:W2:Y:S02]  /*c700*/  SYNCS.PHASECHK.TRANS64.TRYWAIT P0, [R11+URZ], R6 ;  /* 0x000000060b0075a7 */ /* 0x0022a4000800017f */
[----:B--2---:R-:W-:Y:S05]  /*c710*/  @!P0 NANOSLEEP.SYNCS 0x989680 ;  /* 0x009896800000895d */ /* 0x004fea0003900000 */
[----:B------:R-:W2:Y:S02]  /*c720*/  @!P0 SYNCS.PHASECHK.TRANS64 P0, [R11+URZ], R6 ;  /* 0x000000060b0085a7 */ /* 0x000ea4000800007f */
[----:B--2---:R-:W-:Y:S05]  /*c730*/  @!P0 BRA `(.L_x_310) ;  /* 0xfffffffc00f08947 */ /* 0x004fea000383ffff */
[----:B------:R-:W-:Y:S05]  /*c740*/  BRA `(.L_x_321) ;  /* 0xfffffffc00287947 */ /* 0x000fea000383ffff */
.L_x_322:
[----:B------:R-:W-:-:S00]  /*c750*/  BRA `(.L_x_322) ;  /* 0xfffffffc00fc7947 */ /* 0x000fc0000383ffff */
[----:B------:R-:W-:-:S00]  /*c760*/  NOP ;  /* 0x0000000000007918 */ /* 0x000fc00000000000 */
        /* <DEDUP_REMOVED lines=9> */
.L_x_323:


//--------------------- .nv.global.init           --------------------------
	.section	.nv.global.init,"aw",@progbits
.nv.global.init:
	.type		$str$22,@object
	.size		$str$22,($str$23 - $str$22)
$str$22:
        /*0000*/ 	.byte	0x6b, 0x5f, 0x74, 0x69, 0x6c, 0x65, 0x5f, 0x63, 0x6f, 0x75, 0x6e, 0x74, 0x20, 0x3e, 0x3d, 0x20
        /*0010*/ 	.byte	0x31, 0x00
	.type		$str$23,@object
	.size		$str$23,(__unnamed_1 - $str$23)
$str$23:
        /*0012*/ 	.byte	0x2f, 0x74, 0x6d, 0x70, 0x2f, 0x63, 0x75, 0x74, 0x6c, 0x61, 0x73, 0x73, 0x5f, 0x73, 0x77, 0x65
        /*0022*/ 	.byte	0x65, 0x70, 0x5f, 0x73, 0x72, 0x63, 0x2f, 0x69, 0x6e, 0x63, 0x6c, 0x75, 0x64, 0x65, 0x2f, 0x63
        /*0032*/ 	.byte	0x75, 0x74, 0x6c, 0x61, 0x73, 0x73, 0x2f, 0x67, 0x65, 0x6d, 0x6d, 0x2f, 0x63, 0x6f, 0x6c, 0x6c
        /*0042*/ 	.byte	0x65, 0x63, 0x74, 0x69, 0x76, 0x65, 0x2f, 0x73, 0x6d, 0x39, 0x30, 0x5f, 0x6d, 0x6d, 0x61, 0x5f
        /*0052*/ 	.byte	0x74, 0x6d, 0x61, 0x5f, 0x67, 0x6d, 0x6d, 0x61, 0x5f, 0x73, 0x73, 0x5f, 0x77, 0x61, 0x72, 0x70
        /*0062*/ 	.byte	0x73, 0x70, 0x65, 0x63, 0x69, 0x61, 0x6c, 0x69, 0x7a, 0x65, 0x64, 0x2e, 0x68, 0x70, 0x70, 0x00
	.type		__unnamed_1,@object
	.size		__unnamed_1,(.L_0 - __unnamed_1)
__unnamed_1:
        /*0072*/ 	.byte	0x76, 0x6f, 0x69, 0x64, 0x20, 0x63, 0x75, 0x74, 0x6c, 0x61, 0x73, 0x73, 0x3a, 0x3a, 0x67, 0x65
        /* <DEDUP_REMOVED lines=181> */
        /*0bd2*/ 	.byte	0x00
.L_0:


//--------------------- .nv.shared._ZN7cutlass13device_kernelINS_4gemm6kernel13GemmUniversalIN4cute5tupleIJiiiiEEENS1_10collective13CollectiveMmaINS1_34MainloopSm90TmaGmmaWarpSpecializedILi4ENS5_IJNS4_1CILi1EEENSA_ILi2EEESB_EEENS1_35KernelTmaWarpSpecializedCooperativeEEENS5_IJNSA_ILi256EEENSA_ILi128EEENSA_ILi64EEEEEENS_10bfloat16_tENS5_IJlSB_lEEESK_SL_NS4_8TiledMMAINS4_8MMA_AtomIJNS4_4SM904GMMA28MMA_64x128x16_F32BF16BF16_SSILNSP_5MajorE0ELSR_0ELNSP_7ScaleInE1ELSS_1EEEEEENS4_6LayoutINS5_IJSC_SB_SB_EEENS5_IJSB_NSA_ILi0EEESX_EEEEENS5_IJNS4_10UnderscoreES10_S10_EEEEENS4_23SM90_TMA_LOAD_MULTICASTENS4_14ComposedLayoutINS4_7SwizzleILi3ELi4ELi3EEENS4_18smem_ptr_flag_bitsILi16EEENSV_INS5_IJNSA_ILi8EEESI_EEENS5_IJSI_SB_EEEEEEEvNS4_8identityENS4_13SM90_TMA_LOADES1D_vS1E_EENS_8epilogue10collective6detail29Sm90TmaWarpSpecializedAdapterINS1I_15DefaultEpilogueISK_SL_SL_NS1H_6thread17LinearCombinationISK_Li1EffLNS1M_9ScaleType4KindE0ELNS_15FloatRoundStyleE2ESK_EENS1_15EpilogueDefaultEEEEEvvEEEEvNT_6ParamsE --------------------------
	.section	.nv.shared._ZN7cutlass13device_kernelINS_4gemm6kernel13GemmUniversalIN4cute5tupleIJiiiiEEENS1_10collective13CollectiveMmaINS1_34MainloopSm90TmaGmmaWarpSpecializedILi4ENS5_IJNS4_1CILi1EEENSA_ILi2EEESB_EEENS1_35KernelTmaWarpSpecializedCooperativeEEENS5_IJNSA_ILi256EEENSA_ILi128EEENSA_ILi64EEEEEENS_10bfloat16_tENS5_IJlSB_lEEESK_SL_NS4_8TiledMMAINS4_8MMA_AtomIJNS4_4SM904GMMA28MMA_64x128x16_F32BF16BF16_SSILNSP_5MajorE0ELSR_0ELNSP_7ScaleInE1ELSS_1EEEEEENS4_6LayoutINS5_IJSC_SB_SB_EEENS5_IJSB_NSA_ILi0EEESX_EEEEENS5_IJNS4_10UnderscoreES10_S10_EEEEENS4_23SM90_TMA_LOAD_MULTICASTENS4_14ComposedLayoutINS4_7SwizzleILi3ELi4ELi3EEENS4_18smem_ptr_flag_bitsILi16EEENSV_INS5_IJNSA_ILi8EEESI_EEENS5_IJSI_SB_EEEEEEEvNS4_8identityENS4_13SM90_TMA_LOADES1D_vS1E_EENS_8epilogue10collective6detail29Sm90TmaWarpSpecializedAdapterINS1I_15DefaultEpilogueISK_SL_SL_NS1H_6thread17LinearCombinationISK_Li1EffLNS1M_9ScaleType4KindE0ELNS_15FloatRoundStyleE2ESK_EENS1_15EpilogueDefaultEEEEEvvEEEEvNT_6ParamsE,"aw",@nobits
	.sectionflags	@""
	.align	16
	.zero		1024


//--------------------- .nv.shared.reserved.0     --------------------------
	.section	.nv.shared.reserved.0,"aw",@nobits
	.weak		__nv_reservedSMEM_offset_0_alias
	.size		__nv_reservedSMEM_offset_0_alias, 0, 0
	.other		__nv_reservedSMEM_offset_0_alias,@"STO_CUDA_RESERVED_SHARED STV_DEFAULT"
__nv_reservedSMEM_offset_0_alias:
	.zero		0


//--------------------- .nv.global                --------------------------
	.section	.nv.global,"aw",@nobits
.nv.global:
	.type		_ZN39_INTERNAL_5569cd21_4_k_cu_c3d0fb32_29244cute1_E,@object
	.size		_ZN39_INTERNAL_5569cd21_4_k_cu_c3d0fb32_29244cute1_E,(_ZN39_INTERNAL_5569cd21_4_k_cu_c3d0fb32_29244cuda3std3__45__cpo6cbeginE - _ZN39_INTERNAL_5569cd21_4_k_cu_c3d0fb32_29244cute1_E)
_ZN39_INTERNAL_5569cd21_4_k_cu_c3d0fb32_29244cute1_E:
	.zero		1
	.type		_ZN39_INTERNAL_5569cd21_4_k_cu_c3d0fb32_29244cuda3std3__45__cpo6cbeginE,@object
	.size		_ZN39_INTERNAL_5569cd21_4_k_cu_c3d0fb32_29244cuda3std3__45__cpo6cbeginE,(_ZN39_INTERNAL_5569cd21_4_k_cu_c3d0fb32_29244cuda3std3__48in_placeE - _ZN39_INTERNAL_5569cd21_4_k_cu_c3d0fb32_29244cuda3std3__45__cpo6cbeginE)
_ZN39_INTERNAL_5569cd21_4_k_cu_c3d0fb32_29244cuda3std3__45__cpo6cbeginE:
	.zero		1
	.type		_ZN39_INTERNAL_5569cd21_4_k_cu_c3d0fb32_29244cuda3std3__48in_placeE,@object
	.size		_ZN39_INTERNAL_5569cd21_4_k_cu_c3d0fb32_29244cuda3std3__48in_placeE,(_ZN39_INTERNAL_5569cd21_4_k_cu_c3d0fb32_29244cuda3std6ranges3__45__cpo9iter_moveE - _ZN39_INTERNAL_5569cd21_4_k_cu_c3d0fb32_29244cuda3std3__48in_placeE)
_ZN39_INTERNAL_5569cd21_4_k_cu_c3d0fb32_29244cuda3std3__48in_placeE:
	.zero		1
	.type		_ZN39_INTERNAL_5569cd21_4_k_cu_c3d0fb32_29244cuda3std6ranges3__45__cpo9iter_moveE,@object
	.size		_ZN39_INTERNAL_5569cd21_4_k_cu_c3d0fb32_29244cuda3std6ranges3__45__cpo9iter_moveE,(_ZN39_INTERNAL_5569cd21_4_k_cu_c3d0fb32_29244cuda3std3__45__cpo5beginE - _ZN39_INTERNAL_5569cd21_4_k_cu_c3d0fb32_29244cuda3std6ranges3__45__cpo9iter_moveE)
_ZN39_INTERNAL_5569cd21_4_k_cu_c3d0fb32_29244cuda3std6ranges3__45__cpo9iter_moveE:
	.zero		1
	.type		_ZN39_INTERNAL_5569cd21_4_k_cu_c3d0fb32_29244cuda3std3__45__cpo5beginE,@object
	.size		_ZN39_INTERNAL_5569cd21_4_k_cu_c3d0fb32_29244cuda3std3__45__cpo5beginE,(_ZN39_INTERNAL_5569cd21_4_k_cu_c3d0fb32_29244cuda3std3__441_GLOBAL__N__5569cd21_4_k_cu_c3d0fb32_29246ignoreE - _ZN39_INTERNAL_5569cd21_4_k_cu_c3d0fb32_29244cuda3std3__45__cpo5beginE)
_ZN39_INTERNAL_5569cd21_4_k_cu_c3d0fb32_29244cuda3std3__45__cpo5beginE:
	.zero		1
	.type		_ZN39_INTERNAL_5569cd21_4_k_cu_c3d0fb32_29244cuda3std3__441_GLOBAL__N__5569cd21_4_k_cu_c3d0fb32_29246ignoreE,@object
	.size		_ZN39_INTERNAL_5569cd21_4_k_cu_c3d0fb32_29244cuda3std3__441_GLOBAL__N__5569cd21_4_k_cu_c3d0fb32_29246ignoreE,(_ZN39_INTERNAL_5569cd21_4_k_cu_c3d0fb32_29244cute7productE - _ZN39_INTERNAL_5569cd21_4_k_cu_c3d0fb32_29244cuda3std3__441_GLOBAL__N__5569cd21_4_k_cu_c3d0fb32_29246ignoreE)
_ZN39_INTERNAL_5569cd21_4_k_cu_c3d0fb32_29244cuda3std3__441_GLOBAL__N__5569cd21_4_k_cu_c3d0fb32_29246ignoreE:
	.zero		1
	.type		_ZN39_INTERNAL_5569cd21_4_k_cu_c3d0fb32_29244cute7productE,@object
	.size		_ZN39_INTERNAL_5569cd21_4_k_cu_c3d0fb32_29244cute7productE,(_ZN39_INTERNAL_5569cd21_4_k_cu_c3d0fb32_29244cuda3std3__45__cpo3endE - _ZN39_INTERNAL_5569cd21_4_k_cu_c3d0fb32_29244cute7productE)
_ZN39_INTERNAL_5569cd21_4_k_cu_c3d0fb32_29244cute7productE:
	.zero		1
	.type		_ZN39_INTERNAL_5569cd21_4_k_cu_c3d0fb32_29244cuda3std3__45__cpo3endE,@object
	.size		_ZN39_INTERNAL_5569cd21_4_k_cu_c3d0fb32_29244cuda3std3__45__cpo3endE,(_ZN39_INTERNAL_5569cd21_4_k_cu_c3d0fb32_29244cuda3std3__419piecewise_constructE - _ZN39_INTERNAL_5569cd21_4_k_cu_c3d0fb32_29244cuda3std3__45__cpo3endE)
_ZN39_INTERNAL_5569cd21_4_k_cu_c3d0fb32_29244cuda3std3__45__cpo3endE:
	.zero		1
	.type		_ZN39_INTERNAL_5569cd21_4_k_cu_c3d0fb32_29244cuda3std3__419piecewise_constructE,@object
	.size		_ZN39_INTERNAL_5569cd21_4_k_cu_c3d0fb32_29244cuda3std3__419piecewise_constructE,(_ZN39_INTERNAL_5569cd21_4_k_cu_c3d0fb32_29244cuda3std3__45__cpo4cendE - _ZN39_INTERNAL_5569cd21_4_k_cu_c3d0fb32_29244cuda3std3__419piecewise_constructE)
_ZN39_INTERNAL_5569cd21_4_k_cu_c3d0fb32_29244cuda3std3__419piecewise_constructE:
	.zero		1
	.type		_ZN39_INTERNAL_5569cd21_4_k_cu_c3d0fb32_29244cuda3std3__45__cpo4cendE,@object
	.size		_ZN39_INTERNAL_5569cd21_4_k_cu_c3d0fb32_29244cuda3std3__45__cpo4cendE,(_ZN39_INTERNAL_5569cd21_4_k_cu_c3d0fb32_29244cuda3std6ranges3__45__cpo4swapE - _ZN39_INTERNAL_5569cd21_4_k_cu_c3d0fb32_29244cuda3std3__45__cpo4cendE)
_ZN39_INTERNAL_5569cd21_4_k_cu_c3d0fb32_29244cuda3std3__45__cpo4cendE:
	.zero		1
	.type		_ZN39_INTERNAL_5569cd21_4_k_cu_c3d0fb32_29244cuda3std6ranges3__45__cpo4swapE,@object
	.size		_ZN39_INTERNAL_5569cd21_4_k_cu_c3d0fb32_29244cuda3std6ranges3__45__cpo4swapE,(.L_8 - _ZN39_INTERNAL_5569cd21_4_k_cu_c3d0fb32_29244cuda3std6ranges3__45__cpo4swapE)
_ZN39_INTERNAL_5569cd21_4_k_cu_c3d0fb32_29244cuda3std6ranges3__45__cpo4swapE:
	.zero		1
.L_8:


//--------------------- .nv.constant0._ZN7cutlass13device_kernelINS_4gemm6kernel13GemmUniversalIN4cute5tupleIJiiiiEEENS1_10collective13CollectiveMmaINS1_34MainloopSm90TmaGmmaWarpSpecializedILi4ENS5_IJNS4_1CILi1EEENSA_ILi2EEESB_EEENS1_35KernelTmaWarpSpecializedCooperativeEEENS5_IJNSA_ILi256EEENSA_ILi128EEENSA_ILi64EEEEEENS_10bfloat16_tENS5_IJlSB_lEEESK_SL_NS4_8TiledMMAINS4_8MMA_AtomIJNS4_4SM904GMMA28MMA_64x128x16_F32BF16BF16_SSILNSP_5MajorE0ELSR_0ELNSP_7ScaleInE1ELSS_1EEEEEENS4_6LayoutINS5_IJSC_SB_SB_EEENS5_IJSB_NSA_ILi0EEESX_EEEEENS5_IJNS4_10UnderscoreES10_S10_EEEEENS4_23SM90_TMA_LOAD_MULTICASTENS4_14ComposedLayoutINS4_7SwizzleILi3ELi4ELi3EEENS4_18smem_ptr_flag_bitsILi16EEENSV_INS5_IJNSA_ILi8EEESI_EEENS5_IJSI_SB_EEEEEEEvNS4_8identityENS4_13SM90_TMA_LOADES1D_vS1E_EENS_8epilogue10collective6detail29Sm90TmaWarpSpecializedAdapterINS1I_15DefaultEpilogueISK_SL_SL_NS1H_6thread17LinearCombinationISK_Li1EffLNS1M_9ScaleType4KindE0ELNS_15FloatRoundStyleE2ESK_EENS1_15EpilogueDefaultEEEEEvvEEEEvNT_6ParamsE --------------------------
	.section	.nv.constant0._ZN7cutlass13device_kernelINS_4gemm6kernel13GemmUniversalIN4cute5tupleIJiiiiEEENS1_10collective13CollectiveMmaINS1_34MainloopSm90TmaGmmaWarpSpecializedILi4ENS5_IJNS4_1CILi1EEENSA_ILi2EEESB_EEENS1_35KernelTmaWarpSpecializedCooperativeEEENS5_IJNSA_ILi256EEENSA_ILi128EEENSA_ILi64EEEEEENS_10bfloat16_tENS5_IJlSB_lEEESK_SL_NS4_8TiledMMAINS4_8MMA_AtomIJNS4_4SM904GMMA28MMA_64x128x16_F32BF16BF16_SSILNSP_5MajorE0ELSR_0ELNSP_7ScaleInE1ELSS_1EEEEEENS4_6LayoutINS5_IJSC_SB_SB_EEENS5_IJSB_NSA_ILi0EEESX_EEEEENS5_IJNS4_10UnderscoreES10_S10_EEEEENS4_23SM90_TMA_LOAD_MULTICASTENS4_14ComposedLayoutINS4_7SwizzleILi3ELi4ELi3EEENS4_18smem_ptr_flag_bitsILi16EEENSV_INS5_IJNSA_ILi8EEESI_EEENS5_IJSI_SB_EEEEEEEvNS4_8identityENS4_13SM90_TMA_LOADES1D_vS1E_EENS_8epilogue10collective6detail29Sm90TmaWarpSpecializedAdapterINS1I_15DefaultEpilogueISK_SL_SL_NS1H_6thread17LinearCombinationISK_Li1EffLNS1M_9ScaleType4KindE0ELNS_15FloatRoundStyleE2ESK_EENS1_15EpilogueDefaultEEEEEvvEEEEvNT_6ParamsE,"a",@progbits
	.sectionflags	@""
	.align	4
.nv.constant0._ZN7cutlass13device_kernelINS_4gemm6kernel13GemmUniversalIN4cute5tupleIJiiiiEEENS1_10collective13CollectiveMmaINS1_34MainloopSm90TmaGmmaWarpSpecializedILi4ENS5_IJNS4_1CILi1EEENSA_ILi2EEESB_EEENS1_35KernelTmaWarpSpecializedCooperativeEEENS5_IJNSA_ILi256EEENSA_ILi128EEENSA_ILi64EEEEEENS_10bfloat16_tENS5_IJlSB_lEEESK_SL_NS4_8TiledMMAINS4_8MMA_AtomIJNS4_4SM904GMMA28MMA_64x128x16_F32BF16BF16_SSILNSP_5MajorE0ELSR_0ELNSP_7ScaleInE1ELSS_1EEEEEENS4_6LayoutINS5_IJSC_SB_SB_EEENS5_IJSB_NSA_ILi0EEESX_EEEEENS5_IJNS4_10UnderscoreES10_S10_EEEEENS4_23SM90_TMA_LOAD_MULTICASTENS4_14ComposedLayoutINS4_7SwizzleILi3ELi4ELi3EEENS4_18smem_ptr_flag_bitsILi16EEENSV_INS5_IJNSA_ILi8EEESI_EEENS5_IJSI_SB_EEEEEEEvNS4_8identityENS4_13SM90_TMA_LOADES1D_vS1E_EENS_8epilogue10collective6detail29Sm90TmaWarpSpecializedAdapterINS1I_15DefaultEpilogueISK_SL_SL_NS1H_6thread17LinearCombinationISK_Li1EffLNS1M_9ScaleType4KindE0ELNS_15FloatRoundStyleE2ESK_EENS1_15EpilogueDefaultEEEEEvvEEEEvNT_6ParamsE:
	.zero		1664


//--------------------- SYMBOLS --------------------------

	.type		.nv.reservedSmem.offset0,@object
	.size		.nv.reservedSmem.offset0,0x4
	.type		__assertfail,@function
